//
// Generated by NVIDIA NVVM Compiler
//
// Compiler Build ID: CL-36424714
// Cuda compilation tools, release 13.0, V13.0.88
// Based on NVVM 20.0.0
//

.version 9.0
.target sm_100
.address_size 64

	// .globl	SelectNhBytes
.const .align 1 .b8 _color[144];

.visible .entry SelectNhBytes(
	.param .u64 .ptr .align 1 SelectNhBytes_param_0,
	.param .u32 SelectNhBytes_param_1,
	.param .u64 .ptr .align 1 SelectNhBytes_param_2,
	.param .u32 SelectNhBytes_param_3,
	.param .u32 SelectNhBytes_param_4,
	.param .u32 SelectNhBytes_param_5,
	.param .u32 SelectNhBytes_param_6,
	.param .u32 SelectNhBytes_param_7,
	.param .u32 SelectNhBytes_param_8,
	.param .u32 SelectNhBytes_param_9,
	.param .u32 SelectNhBytes_param_10
)
{
	.reg .pred 	%p<3>;
	.reg .b16 	%rs<2>;
	.reg .b32 	%r<24>;
	.reg .b64 	%rd<9>;

	ld.param.u64 	%rd3, [SelectNhBytes_param_0];
	ld.param.u64 	%rd4, [SelectNhBytes_param_2];
	ld.param.u32 	%r7, [SelectNhBytes_param_4];
	ld.param.u32 	%r8, [SelectNhBytes_param_5];
	ld.param.u32 	%r9, [SelectNhBytes_param_6];
	ld.param.u32 	%r10, [SelectNhBytes_param_7];
	ld.param.u32 	%r11, [SelectNhBytes_param_10];
	mov.u32 	%r1, %ntid.x;
	mov.u32 	%r12, %ctaid.x;
	mov.u32 	%r13, %tid.x;
	mad.lo.s32 	%r23, %r1, %r12, %r13;
	setp.ge.s32 	%p1, %r23, %r9;
	@%p1 bra 	$L__BB0_3;
	shl.b32 	%r14, %r11, 1;
	sub.s32 	%r3, %r10, %r14;
	mov.u32 	%r15, %nctaid.x;
	mul.lo.s32 	%r4, %r1, %r15;
	cvta.to.global.u64 	%rd1, %rd4;
	cvta.to.global.u64 	%rd2, %rd3;
$L__BB0_2:
	div.s32 	%r16, %r23, %r3;
	add.s32 	%r17, %r16, %r11;
	mul.lo.s32 	%r18, %r16, %r3;
	sub.s32 	%r19, %r23, %r18;
	add.s32 	%r20, %r19, %r11;
	mad.lo.s32 	%r21, %r23, %r8, %r7;
	cvt.s64.s32 	%rd5, %r21;
	add.s64 	%rd6, %rd1, %rd5;
	ld.global.u8 	%rs1, [%rd6];
	mad.lo.s32 	%r22, %r17, %r10, %r20;
	cvt.s64.s32 	%rd7, %r22;
	add.s64 	%rd8, %rd2, %rd7;
	st.global.u8 	[%rd8], %rs1;
	add.s32 	%r23, %r23, %r4;
	setp.lt.s32 	%p2, %r23, %r9;
	@%p2 bra 	$L__BB0_2;
$L__BB0_3:
	ret;

}
	// .globl	SelectColorBytes
.visible .entry SelectColorBytes(
	.param .u64 .ptr .align 1 SelectColorBytes_param_0,
	.param .u32 SelectColorBytes_param_1,
	.param .u64 .ptr .align 1 SelectColorBytes_param_2,
	.param .u32 SelectColorBytes_param_3,
	.param .u32 SelectColorBytes_param_4,
	.param .u32 SelectColorBytes_param_5,
	.param .u32 SelectColorBytes_param_6,
	.param .u32 SelectColorBytes_param_7,
	.param .u32 SelectColorBytes_param_8,
	.param .u32 SelectColorBytes_param_9
)
{
	.reg .pred 	%p<3>;
	.reg .b16 	%rs<2>;
	.reg .b32 	%r<30>;
	.reg .b64 	%rd<9>;

	ld.param.u64 	%rd3, [SelectColorBytes_param_0];
	ld.param.u64 	%rd4, [SelectColorBytes_param_2];
	ld.param.u32 	%r12, [SelectColorBytes_param_5];
	ld.param.u32 	%r9, [SelectColorBytes_param_6];
	ld.param.u32 	%r10, [SelectColorBytes_param_8];
	ld.param.u32 	%r11, [SelectColorBytes_param_9];
	mov.u32 	%r1, %ntid.x;
	mov.u32 	%r13, %ctaid.x;
	mov.u32 	%r14, %tid.x;
	mad.lo.s32 	%r29, %r1, %r13, %r14;
	mul.lo.s32 	%r3, %r10, %r10;
	mul.lo.s32 	%r4, %r3, %r12;
	setp.ge.s32 	%p1, %r29, %r4;
	@%p1 bra 	$L__BB1_3;
	shl.b32 	%r15, %r11, 1;
	sub.s32 	%r5, %r9, %r15;
	mov.u32 	%r16, %nctaid.x;
	mul.lo.s32 	%r6, %r1, %r16;
	cvta.to.global.u64 	%rd1, %rd4;
	cvta.to.global.u64 	%rd2, %rd3;
$L__BB1_2:
	div.s32 	%r17, %r29, %r3;
	mul.lo.s32 	%r18, %r17, %r3;
	sub.s32 	%r19, %r29, %r18;
	div.s32 	%r20, %r19, %r10;
	mul.lo.s32 	%r21, %r20, %r10;
	sub.s32 	%r22, %r19, %r21;
	div.s32 	%r23, %r17, %r5;
	add.s32 	%r24, %r23, %r20;
	mul.lo.s32 	%r25, %r23, %r5;
	sub.s32 	%r26, %r17, %r25;
	add.s32 	%r27, %r26, %r22;
	mad.lo.s32 	%r28, %r24, %r9, %r27;
	cvt.s64.s32 	%rd5, %r28;
	add.s64 	%rd6, %rd1, %rd5;
	ld.global.u8 	%rs1, [%rd6];
	cvt.s64.s32 	%rd7, %r29;
	add.s64 	%rd8, %rd2, %rd7;
	st.global.u8 	[%rd8], %rs1;
	add.s32 	%r29, %r29, %r6;
	setp.lt.s32 	%p2, %r29, %r4;
	@%p2 bra 	$L__BB1_2;
$L__BB1_3:
	ret;

}
	// .globl	Merge
.visible .entry Merge(
	.param .u64 .ptr .align 1 Merge_param_0,
	.param .u32 Merge_param_1,
	.param .u64 .ptr .align 1 Merge_param_2,
	.param .u32 Merge_param_3,
	.param .u32 Merge_param_4,
	.param .u32 Merge_param_5,
	.param .u32 Merge_param_6,
	.param .u32 Merge_param_7,
	.param .u32 Merge_param_8
)
{
	.reg .pred 	%p<20>;
	.reg .b16 	%rs<18>;
	.reg .b32 	%r<126>;
	.reg .b64 	%rd<59>;

	ld.param.u64 	%rd9, [Merge_param_0];
	ld.param.u64 	%rd10, [Merge_param_2];
	ld.param.u32 	%r67, [Merge_param_4];
	ld.param.u32 	%r68, [Merge_param_5];
	ld.param.u32 	%r70, [Merge_param_6];
	ld.param.u32 	%r71, [Merge_param_8];
	cvta.to.global.u64 	%rd1, %rd10;
	cvta.to.global.u64 	%rd2, %rd9;
	not.b32 	%r72, %r67;
	add.s32 	%r73, %r70, %r72;
	and.b32  	%r74, %r73, 31;
	mov.b32 	%r75, 1;
	shl.b32 	%r76, %r75, %r74;
	add.s32 	%r1, %r76, %r68;
	mul.lo.s32 	%r2, %r1, %r71;
	setp.lt.s32 	%p1, %r2, 1;
	@%p1 bra 	$L__BB2_23;
	add.s32 	%r78, %r67, 1;
	and.b32  	%r3, %r78, 31;
	and.b32  	%r79, %r67, 31;
	shl.b32 	%r4, %r68, %r79;
	mov.b32 	%r80, 1;
	shl.b32 	%r5, %r80, %r79;
	mov.b32 	%r103, 0;
$L__BB2_2:
	ld.param.u32 	%r102, [Merge_param_7];
	div.s32 	%r81, %r103, %r1;
	mul.lo.s32 	%r82, %r81, %r1;
	sub.s32 	%r83, %r103, %r82;
	mul.lo.s32 	%r7, %r81, %r102;
	shl.b32 	%r84, %r83, %r3;
	sub.s32 	%r85, %r7, %r4;
	add.s32 	%r8, %r85, %r84;
	max.s32 	%r86, %r7, %r8;
	add.s32 	%r9, %r7, %r102;
	min.s32 	%r10, %r86, %r9;
	add.s32 	%r87, %r8, %r5;
	max.s32 	%r88, %r7, %r87;
	min.s32 	%r11, %r88, %r9;
	add.s32 	%r89, %r87, %r5;
	max.s32 	%r90, %r7, %r89;
	min.s32 	%r91, %r90, %r9;
	sub.s32 	%r104, %r11, %r10;
	sub.s32 	%r105, %r91, %r11;
	sub.s32 	%r106, %r91, %r10;
	min.s32 	%r93, %r104, %r105;
	setp.lt.s32 	%p2, %r93, 1;
	@%p2 bra 	$L__BB2_6;
	add.s32 	%r15, %r10, -1;
	add.s32 	%r16, %r11, -1;
	cvt.s64.s32 	%rd17, %r10;
	mov.u32 	%r110, %r106;
$L__BB2_4:
	add.s32 	%r94, %r15, %r104;
	cvt.s64.s32 	%rd11, %r94;
	add.s64 	%rd12, %rd2, %rd11;
	ld.global.u8 	%rs1, [%rd12];
	add.s32 	%r95, %r16, %r105;
	cvt.s64.s32 	%rd13, %r95;
	add.s64 	%rd14, %rd2, %rd13;
	ld.global.u8 	%rs2, [%rd14];
	setp.le.u16 	%p3, %rs1, %rs2;
	@%p3 bra 	$L__BB2_24;
	add.s32 	%r104, %r104, -1;
	mov.u32 	%r115, %r10;
	mov.u32 	%r116, %r104;
	bra.uni 	$L__BB2_25;
$L__BB2_6:
	setp.lt.s32 	%p7, %r104, 1;
	mov.u32 	%r117, %r106;
	@%p7 bra 	$L__BB2_14;
	and.b32  	%r20, %r104, 3;
	setp.eq.s32 	%p8, %r20, 0;
	mov.u32 	%r117, %r106;
	mov.u32 	%r108, %r104;
	@%p8 bra 	$L__BB2_11;
	add.s32 	%r108, %r104, -1;
	cvt.s64.s32 	%rd21, %r10;
	cvt.u64.u32 	%rd22, %r104;
	add.s64 	%rd23, %rd22, %rd21;
	add.s64 	%rd3, %rd2, %rd23;
	ld.global.u8 	%rs4, [%rd3+-1];
	add.s32 	%r117, %r106, -1;
	cvt.s64.s32 	%rd24, %r106;
	add.s64 	%rd25, %rd24, %rd21;
	add.s64 	%rd4, %rd1, %rd25;
	st.global.u8 	[%rd4+-1], %rs4;
	setp.eq.s32 	%p9, %r20, 1;
	@%p9 bra 	$L__BB2_11;
	add.s32 	%r108, %r104, -2;
	ld.global.u8 	%rs5, [%rd3+-2];
	add.s32 	%r117, %r106, -2;
	st.global.u8 	[%rd4+-2], %rs5;
	setp.eq.s32 	%p10, %r20, 2;
	@%p10 bra 	$L__BB2_11;
	add.s32 	%r108, %r104, -3;
	ld.global.u8 	%rs6, [%rd3+-3];
	add.s32 	%r117, %r106, -3;
	st.global.u8 	[%rd4+-3], %rs6;
$L__BB2_11:
	setp.lt.u32 	%p11, %r104, 4;
	@%p11 bra 	$L__BB2_14;
	cvt.s64.s32 	%rd26, %r7;
	cvt.s64.s32 	%rd27, %r8;
	max.s64 	%rd28, %rd26, %rd27;
	cvt.s64.s32 	%rd29, %r9;
	min.s64 	%rd30, %rd28, %rd29;
	add.s64 	%rd31, %rd1, %rd30;
	add.s64 	%rd5, %rd31, -4;
	add.s32 	%r98, %r108, %r10;
	add.s32 	%r121, %r98, -1;
	add.s32 	%r99, %r117, %r10;
	add.s32 	%r120, %r99, -1;
	add.s64 	%rd32, %rd2, %rd30;
	add.s64 	%rd6, %rd32, -4;
$L__BB2_13:
	cvt.s64.s32 	%rd33, %r117;
	add.s64 	%rd34, %rd5, %rd33;
	cvt.s64.s32 	%rd35, %r121;
	add.s64 	%rd36, %rd2, %rd35;
	cvt.s64.s32 	%rd37, %r120;
	add.s64 	%rd38, %rd1, %rd37;
	cvt.s64.s32 	%rd39, %r108;
	add.s64 	%rd40, %rd6, %rd39;
	ld.global.u8 	%rs7, [%rd36];
	st.global.u8 	[%rd38], %rs7;
	ld.global.u8 	%rs8, [%rd36+-1];
	st.global.u8 	[%rd38+-1], %rs8;
	ld.global.u8 	%rs9, [%rd36+-2];
	st.global.u8 	[%rd38+-2], %rs9;
	add.s32 	%r58, %r108, -4;
	ld.global.u8 	%rs10, [%rd40];
	add.s32 	%r117, %r117, -4;
	st.global.u8 	[%rd34], %rs10;
	add.s32 	%r121, %r121, -4;
	add.s32 	%r120, %r120, -4;
	setp.gt.u32 	%p12, %r108, 4;
	mov.u32 	%r108, %r58;
	@%p12 bra 	$L__BB2_13;
$L__BB2_14:
	setp.lt.s32 	%p13, %r105, 1;
	@%p13 bra 	$L__BB2_22;
	and.b32  	%r43, %r105, 3;
	setp.eq.s32 	%p14, %r43, 0;
	mov.u32 	%r118, %r117;
	mov.u32 	%r119, %r105;
	@%p14 bra 	$L__BB2_19;
	add.s32 	%r119, %r105, -1;
	cvt.s64.s32 	%rd41, %r11;
	cvt.u64.u32 	%rd42, %r105;
	add.s64 	%rd43, %rd42, %rd41;
	add.s64 	%rd7, %rd2, %rd43;
	ld.global.u8 	%rs11, [%rd7+-1];
	add.s32 	%r118, %r117, -1;
	cvt.s64.s32 	%rd44, %r10;
	cvt.s64.s32 	%rd45, %r117;
	add.s64 	%rd46, %rd45, %rd44;
	add.s64 	%rd8, %rd1, %rd46;
	st.global.u8 	[%rd8+-1], %rs11;
	setp.eq.s32 	%p15, %r43, 1;
	@%p15 bra 	$L__BB2_19;
	add.s32 	%r119, %r105, -2;
	ld.global.u8 	%rs12, [%rd7+-2];
	add.s32 	%r118, %r117, -2;
	st.global.u8 	[%rd8+-2], %rs12;
	setp.eq.s32 	%p16, %r43, 2;
	@%p16 bra 	$L__BB2_19;
	add.s32 	%r119, %r105, -3;
	ld.global.u8 	%rs13, [%rd7+-3];
	add.s32 	%r118, %r117, -3;
	st.global.u8 	[%rd8+-3], %rs13;
$L__BB2_19:
	setp.lt.u32 	%p17, %r105, 4;
	@%p17 bra 	$L__BB2_22;
	add.s32 	%r52, %r11, -1;
	add.s32 	%r53, %r10, -1;
$L__BB2_21:
	add.s32 	%r100, %r119, %r52;
	cvt.s64.s32 	%rd47, %r100;
	add.s64 	%rd48, %rd2, %rd47;
	ld.global.u8 	%rs14, [%rd48];
	add.s32 	%r101, %r118, %r53;
	cvt.s64.s32 	%rd49, %r101;
	add.s64 	%rd50, %rd1, %rd49;
	st.global.u8 	[%rd50], %rs14;
	ld.global.u8 	%rs15, [%rd48+-1];
	st.global.u8 	[%rd50+-1], %rs15;
	ld.global.u8 	%rs16, [%rd48+-2];
	st.global.u8 	[%rd50+-2], %rs16;
	add.s32 	%r64, %r119, -4;
	cvt.s64.s32 	%rd51, %r11;
	cvt.s64.s32 	%rd52, %r119;
	add.s64 	%rd53, %rd52, %rd51;
	add.s64 	%rd54, %rd2, %rd53;
	ld.global.u8 	%rs17, [%rd54+-4];
	add.s32 	%r65, %r118, -4;
	cvt.s64.s32 	%rd55, %r10;
	cvt.s64.s32 	%rd56, %r118;
	add.s64 	%rd57, %rd56, %rd55;
	add.s64 	%rd58, %rd1, %rd57;
	st.global.u8 	[%rd58+-4], %rs17;
	setp.gt.u32 	%p18, %r119, 4;
	mov.u32 	%r118, %r65;
	mov.u32 	%r119, %r64;
	@%p18 bra 	$L__BB2_21;
$L__BB2_22:
	add.s32 	%r103, %r103, 1;
	setp.ne.s32 	%p19, %r103, %r2;
	@%p19 bra 	$L__BB2_2;
$L__BB2_23:
	ret;
$L__BB2_24:
	add.s32 	%r105, %r105, -1;
	mov.u32 	%r115, %r11;
	mov.u32 	%r116, %r105;
$L__BB2_25:
	add.s32 	%r96, %r116, %r115;
	cvt.s64.s32 	%rd15, %r96;
	add.s64 	%rd16, %rd2, %rd15;
	ld.global.u8 	%rs3, [%rd16];
	add.s32 	%r106, %r110, -1;
	cvt.s64.s32 	%rd18, %r110;
	add.s64 	%rd19, %rd18, %rd17;
	add.s64 	%rd20, %rd1, %rd19;
	st.global.u8 	[%rd20+-1], %rs3;
	setp.ne.s32 	%p4, %r104, 0;
	setp.ne.s32 	%p5, %r105, 0;
	and.pred  	%p6, %p4, %p5;
	mov.u32 	%r110, %r106;
	@%p6 bra 	$L__BB2_4;
	bra.uni 	$L__BB2_6;

}


// ===== COMPILED SASS (sm_100) =====

	.target	sm_100

	.elftype	@"ET_EXEC"


//--------------------- .note.nv.tkinfo           --------------------------
	.section	.note.nv.tkinfo,"",@"SHT_NOTE"
	.sectionflags	@"SHF_NOTE_NV_TKINFO"
	.tkinfo
        /*0018*/ 	.word	0x00000002
        /*0030*/ 	.string	""
        /*0030*/ 	.string	"ptxas"
        /*0030*/ 	.string	"Cuda compilation tools, release 13.0, V13.0.88"
        /*0030*/ 	.string	"Build cuda_13.0.r13.0/compiler.36424714_0"
        /*0030*/ 	.string	"-arch sm_100 -m 64 "



//--------------------- .note.nv.cuinfo           --------------------------
	.section	.note.nv.cuinfo,"",@"SHT_NOTE"
	.sectionflags	@"SHF_NOTE_NV_CUINFO"
        /*0018*/ 	.short	0x0002
        /*001a*/ 	.short	0x0064
        /*001c*/ 	.short	0x0082
	.zero		2


//--------------------- .nv.info                  --------------------------
	.section	.nv.info,"",@"SHT_CUDA_INFO"
	.align	4


	//----- nvinfo : EIATTR_REGCOUNT
	.align		4
        /*0000*/ 	.byte	0x04, 0x2f
        /*0002*/ 	.short	(.L_2 - .L_1)
	.align		4
.L_1:
        /*0004*/ 	.word	index@(SelectNhBytes)
        /*0008*/ 	.word	0x00000010


	//----- nvinfo : EIATTR_FRAME_SIZE
	.align		4
.L_2:
        /*000c*/ 	.byte	0x04, 0x11
        /*000e*/ 	.short	(.L_4 - .L_3)
	.align		4
.L_3:
        /*0010*/ 	.word	index@(SelectNhBytes)
        /*0014*/ 	.word	0x00000000


	//----- nvinfo : EIATTR_REGCOUNT
	.align		4
.L_4:
        /*0018*/ 	.byte	0x04, 0x2f
        /*001a*/ 	.short	(.L_6 - .L_5)
	.align		4
.L_5:
        /*001c*/ 	.word	index@(SelectColorBytes)
        /*0020*/ 	.word	0x00000017


	//----- nvinfo : EIATTR_FRAME_SIZE
	.align		4
.L_6:
        /*0024*/ 	.byte	0x04, 0x11
        /*0026*/ 	.short	(.L_8 - .L_7)
	.align		4
.L_7:
        /*0028*/ 	.word	index@(SelectColorBytes)
        /*002c*/ 	.word	0x00000000


	//----- nvinfo : EIATTR_REGCOUNT
	.align		4
.L_8:
        /*0030*/ 	.byte	0x04, 0x2f
        /*0032*/ 	.short	(.L_10 - .L_9)
	.align		4
.L_9:
        /*0034*/ 	.word	index@(Merge)
        /*0038*/ 	.word	0x00000010


	//----- nvinfo : EIATTR_FRAME_SIZE
	.align		4
.L_10:
        /*003c*/ 	.byte	0x04, 0x11
        /*003e*/ 	.short	(.L_12 - .L_11)
	.align		4
.L_11:
        /*0040*/ 	.word	index@(Merge)
        /*0044*/ 	.word	0x00000000


	//----- nvinfo : EIATTR_MIN_STACK_SIZE
	.align		4
.L_12:
        /*0048*/ 	.byte	0x04, 0x12
        /*004a*/ 	.short	(.L_14 - .L_13)
	.align		4
.L_13:
        /*004c*/ 	.word	index@(Merge)
        /*0050*/ 	.word	0x00000000


	//----- nvinfo : EIATTR_MIN_STACK_SIZE
	.align		4
.L_14:
        /*0054*/ 	.byte	0x04, 0x12
        /*0056*/ 	.short	(.L_16 - .L_15)
	.align		4
.L_15:
        /*0058*/ 	.word	index@(SelectColorBytes)
        /*005c*/ 	.word	0x00000000


	//----- nvinfo : EIATTR_MIN_STACK_SIZE
	.align		4
.L_16:
        /*0060*/ 	.byte	0x04, 0x12
        /*0062*/ 	.short	(.L_18 - .L_17)
	.align		4
.L_17:
        /*0064*/ 	.word	index@(SelectNhBytes)
        /*0068*/ 	.word	0x00000000
.L_18:


//--------------------- .nv.compat                --------------------------
	.section	.nv.compat,"",@"SHT_CUDA_COMPAT_INFO"
	.align	4
        /*0000*/ 	.byte	0x02, 0x09, 0x00, 0x00, 0x02, 0x02, 0x01, 0x00, 0x02, 0x05, 0x05, 0x00, 0x03, 0x07, 0x01, 0x01
        /*0010*/ 	.byte	0x02, 0x03, 0x00, 0x00, 0x02, 0x06, 0x01, 0x00, 0x04, 0x0b, 0x08, 0x00, 0x09, 0x00, 0x00, 0x00
        /*0020*/ 	.byte	0x00, 0x00, 0x00, 0x00


//--------------------- .nv.info.Merge            --------------------------
	.section	.nv.info.Merge,"",@"SHT_CUDA_INFO"
	.sectionflags	@""
	.align	4


	//----- nvinfo : EIATTR_CUDA_API_VERSION
	.align		4
        /*0000*/ 	.byte	0x04, 0x37
        /*0002*/ 	.short	(.L_20 - .L_19)
.L_19:
        /*0004*/ 	.word	0x00000082


	//----- nvinfo : EIATTR_KPARAM_INFO
	.align		4
.L_20:
        /*0008*/ 	.byte	0x04, 0x17
        /*000a*/ 	.short	(.L_22 - .L_21)
.L_21:
        /*000c*/ 	.word	0x00000000
        /*0010*/ 	.short	0x0008
        /*0012*/ 	.short	0x002c
        /*0014*/ 	.byte	0x00, 0xf0, 0x11, 0x00


	//----- nvinfo : EIATTR_KPARAM_INFO
	.align		4
.L_22:
        /*0018*/ 	.byte	0x04, 0x17
        /*001a*/ 	.short	(.L_24 - .L_23)
.L_23:
        /*001c*/ 	.word	0x00000000
        /*0020*/ 	.short	0x0007
        /*0022*/ 	.short	0x0028
        /*0024*/ 	.byte	0x00, 0xf0, 0x11, 0x00


	//----- nvinfo : EIATTR_KPARAM_INFO
	.align		4
.L_24:
        /*0028*/ 	.byte	0x04, 0x17
        /*002a*/ 	.short	(.L_26 - .L_25)
.L_25:
        /*002c*/ 	.word	0x00000000
        /*0030*/ 	.short	0x0006
        /*0032*/ 	.short	0x0024
        /*0034*/ 	.byte	0x00, 0xf0, 0x11, 0x00


	//----- nvinfo : EIATTR_KPARAM_INFO
	.align		4
.L_26:
        /*0038*/ 	.byte	0x04, 0x17
        /*003a*/ 	.short	(.L_28 - .L_27)
.L_27:
        /*003c*/ 	.word	0x00000000
        /*0040*/ 	.short	0x0005
        /*0042*/ 	.short	0x0020
        /*0044*/ 	.byte	0x00, 0xf0, 0x11, 0x00


	//----- nvinfo : EIATTR_KPARAM_INFO
	.align		4
.L_28:
        /*0048*/ 	.byte	0x04, 0x17
        /*004a*/ 	.short	(.L_30 - .L_29)
.L_29:
        /*004c*/ 	.word	0x00000000
        /*0050*/ 	.short	0x0004
        /*0052*/ 	.short	0x001c
        /*0054*/ 	.byte	0x00, 0xf0, 0x11, 0x00


	//----- nvinfo : EIATTR_KPARAM_INFO
	.align		4
.L_30:
        /*0058*/ 	.byte	0x04, 0x17
        /*005a*/ 	.short	(.L_32 - .L_31)
.L_31:
        /*005c*/ 	.word	0x00000000
        /*0060*/ 	.short	0x0003
        /*0062*/ 	.short	0x0018
        /*0064*/ 	.byte	0x00, 0xf0, 0x11, 0x00


	//----- nvinfo : EIATTR_KPARAM_INFO
	.align		4
.L_32:
        /*0068*/ 	.byte	0x04, 0x17
        /*006a*/ 	.short	(.L_34 - .L_33)
.L_33:
        /*006c*/ 	.word	0x00000000
        /*0070*/ 	.short	0x0002
        /*0072*/ 	.short	0x0010
        /*0074*/ 	.byte	0x00, 0xf5, 0x21, 0x00


	//----- nvinfo : EIATTR_KPARAM_INFO
	.align		4
.L_34:
        /*0078*/ 	.byte	0x04, 0x17
        /*007a*/ 	.short	(.L_36 - .L_35)
.L_35:
        /*007c*/ 	.word	0x00000000
        /*0080*/ 	.short	0x0001
        /*0082*/ 	.short	0x0008
        /*0084*/ 	.byte	0x00, 0xf0, 0x11, 0x00


	//----- nvinfo : EIATTR_KPARAM_INFO
	.align		4
.L_36:
        /*0088*/ 	.byte	0x04, 0x17
        /*008a*/ 	.short	(.L_38 - .L_37)
.L_37:
        /*008c*/ 	.word	0x00000000
        /*0090*/ 	.short	0x0000
        /*0092*/ 	.short	0x0000
        /*0094*/ 	.byte	0x00, 0xf5, 0x21, 0x00


	//----- nvinfo : EIATTR_SPARSE_MMA_MASK
	.align		4
.L_38:
        /*0098*/ 	.byte	0x03, 0x50
        /*009a*/ 	.short	0x0000


	//----- nvinfo : EIATTR_MAXREG_COUNT
	.align		4
        /*009c*/ 	.byte	0x03, 0x1b
        /*009e*/ 	.short	0x00ff


	//----- nvinfo : EIATTR_MERCURY_ISA_VERSION
	.align		4
        /*00a0*/ 	.byte	0x03, 0x5f
        /*00a2*/ 	.short	0x0101


	//----- nvinfo : EIATTR_VRC_CTA_INIT_COUNT
	.align		4
        /*00a4*/ 	.byte	0x02, 0x4a
	.zero		1
	.zero		1


	//----- nvinfo : EIATTR_EXIT_INSTR_OFFSETS
	.align		4
        /*00a8*/ 	.byte	0x04, 0x1c
        /*00aa*/ 	.short	(.L_40 - .L_39)


	//   ....[0]....
.L_39:
        /*00ac*/ 	.word	0x000000c0


	//   ....[1]....
        /*00b0*/ 	.word	0x000011d0


	//----- nvinfo : EIATTR_CBANK_PARAM_SIZE
	.align		4
.L_40:
        /*00b4*/ 	.byte	0x03, 0x19
        /*00b6*/ 	.short	0x0030


	//----- nvinfo : EIATTR_PARAM_CBANK
	.align		4
        /*00b8*/ 	.byte	0x04, 0x0a
        /*00ba*/ 	.short	(.L_42 - .L_41)
	.align		4
.L_41:
        /*00bc*/ 	.word	index@(.nv.constant0.Merge)
        /*00c0*/ 	.short	0x0380
        /*00c2*/ 	.short	0x0030


	//----- nvinfo : EIATTR_SW_WAR
	.align		4
.L_42:
        /*00c4*/ 	.byte	0x04, 0x36
        /*00c6*/ 	.short	(.L_44 - .L_43)
.L_43:
        /*00c8*/ 	.word	0x00000008
.L_44:


//--------------------- .nv.info.SelectColorBytes --------------------------
	.section	.nv.info.SelectColorBytes,"",@"SHT_CUDA_INFO"
	.sectionflags	@""
	.align	4


	//----- nvinfo : EIATTR_CUDA_API_VERSION
	.align		4
        /*0000*/ 	.byte	0x04, 0x37
        /*0002*/ 	.short	(.L_46 - .L_45)
.L_45:
        /*0004*/ 	.word	0x00000082


	//----- nvinfo : EIATTR_KPARAM_INFO
	.align		4
.L_46:
        /*0008*/ 	.byte	0x04, 0x17
        /*000a*/ 	.short	(.L_48 - .L_47)
.L_47:
        /*000c*/ 	.word	0x00000000
        /*0010*/ 	.short	0x0009
        /*0012*/ 	.short	0x0030
        /*0014*/ 	.byte	0x00, 0xf0, 0x11, 0x00


	//----- nvinfo : EIATTR_KPARAM_INFO
	.align		4
.L_48:
        /*0018*/ 	.byte	0x04, 0x17
        /*001a*/ 	.short	(.L_50 - .L_49)
.L_49:
        /*001c*/ 	.word	0x00000000
        /*0020*/ 	.short	0x0008
        /*0022*/ 	.short	0x002c
        /*0024*/ 	.byte	0x00, 0xf0, 0x11, 0x00


	//----- nvinfo : EIATTR_KPARAM_INFO
	.align		4
.L_50:
        /*0028*/ 	.byte	0x04, 0x17
        /*002a*/ 	.short	(.L_52 - .L_51)
.L_51:
        /*002c*/ 	.word	0x00000000
        /*0030*/ 	.short	0x0007
        /*0032*/ 	.short	0x0028
        /*0034*/ 	.byte	0x00, 0xf0, 0x11, 0x00


	//----- nvinfo : EIATTR_KPARAM_INFO
	.align		4
.L_52:
        /*0038*/ 	.byte	0x04, 0x17
        /*003a*/ 	.short	(.L_54 - .L_53)
.L_53:
        /*003c*/ 	.word	0x00000000
        /*0040*/ 	.short	0x0006
        /*0042*/ 	.short	0x0024
        /*0044*/ 	.byte	0x00, 0xf0, 0x11, 0x00


	//----- nvinfo : EIATTR_KPARAM_INFO
	.align		4
.L_54:
        /*0048*/ 	.byte	0x04, 0x17
        /*004a*/ 	.short	(.L_56 - .L_55)
.L_55:
        /*004c*/ 	.word	0x00000000
        /*0050*/ 	.short	0x0005
        /*0052*/ 	.short	0x0020
        /*0054*/ 	.byte	0x00, 0xf0, 0x11, 0x00


	//----- nvinfo : EIATTR_KPARAM_INFO
	.align		4
.L_56:
        /*0058*/ 	.byte	0x04, 0x17
        /*005a*/ 	.short	(.L_58 - .L_57)
.L_57:
        /*005c*/ 	.word	0x00000000
        /*0060*/ 	.short	0x0004
        /*0062*/ 	.short	0x001c
        /*0064*/ 	.byte	0x00, 0xf0, 0x11, 0x00


	//----- nvinfo : EIATTR_KPARAM_INFO
	.align		4
.L_58:
        /*0068*/ 	.byte	0x04, 0x17
        /*006a*/ 	.short	(.L_60 - .L_59)
.L_59:
        /*006c*/ 	.word	0x00000000
        /*0070*/ 	.short	0x0003
        /*0072*/ 	.short	0x0018
        /*0074*/ 	.byte	0x00, 0xf0, 0x11, 0x00


	//----- nvinfo : EIATTR_KPARAM_INFO
	.align		4
.L_60:
        /*0078*/ 	.byte	0x04, 0x17
        /*007a*/ 	.short	(.L_62 - .L_61)
.L_61:
        /*007c*/ 	.word	0x00000000
        /*0080*/ 	.short	0x0002
        /*0082*/ 	.short	0x0010
        /*0084*/ 	.byte	0x00, 0xf5, 0x21, 0x00


	//----- nvinfo : EIATTR_KPARAM_INFO
	.align		4
.L_62:
        /*0088*/ 	.byte	0x04, 0x17
        /*008a*/ 	.short	(.L_64 - .L_63)
.L_63:
        /*008c*/ 	.word	0x00000000
        /*0090*/ 	.short	0x0001
        /*0092*/ 	.short	0x0008
        /*0094*/ 	.byte	0x00, 0xf0, 0x11, 0x00


	//----- nvinfo : EIATTR_KPARAM_INFO
	.align		4
.L_64:
        /*0098*/ 	.byte	0x04, 0x17
        /*009a*/ 	.short	(.L_66 - .L_65)
.L_65:
        /*009c*/ 	.word	0x00000000
        /*00a0*/ 	.short	0x0000
        /*00a2*/ 	.short	0x0000
        /*00a4*/ 	.byte	0x00, 0xf5, 0x21, 0x00


	//----- nvinfo : EIATTR_SPARSE_MMA_MASK
	.align		4
.L_66:
        /*00a8*/ 	.byte	0x03, 0x50
        /*00aa*/ 	.short	0x0000


	//----- nvinfo : EIATTR_MAXREG_COUNT
	.align		4
        /*00ac*/ 	.byte	0x03, 0x1b
        /*00ae*/ 	.short	0x00ff


	//----- nvinfo : EIATTR_MERCURY_ISA_VERSION
	.align		4
        /*00b0*/ 	.byte	0x03, 0x5f
        /*00b2*/ 	.short	0x0101


	//----- nvinfo : EIATTR_VRC_CTA_INIT_COUNT
	.align		4
        /*00b4*/ 	.byte	0x02, 0x4a
	.zero		1
	.zero		1


	//----- nvinfo : EIATTR_EXIT_INSTR_OFFSETS
	.align		4
        /*00b8*/ 	.byte	0x04, 0x1c
        /*00ba*/ 	.short	(.L_68 - .L_67)


	//   ....[0]....
.L_67:
        /*00bc*/ 	.word	0x000000a0


	//   ....[1]....
        /*00c0*/ 	.word	0x00000740


	//----- nvinfo : EIATTR_CRS_STACK_SIZE
	.align		4
.L_68:
        /*00c4*/ 	.byte	0x04, 0x1e
        /*00c6*/ 	.short	(.L_70 - .L_69)
.L_69:
        /*00c8*/ 	.word	0x00000000


	//----- nvinfo : EIATTR_CBANK_PARAM_SIZE
	.align		4
.L_70:
        /*00cc*/ 	.byte	0x03, 0x19
        /*00ce*/ 	.short	0x0034


	//----- nvinfo : EIATTR_PARAM_CBANK
	.align		4
        /*00d0*/ 	.byte	0x04, 0x0a
        /*00d2*/ 	.short	(.L_72 - .L_71)
	.align		4
.L_71:
        /*00d4*/ 	.word	index@(.nv.constant0.SelectColorBytes)
        /*00d8*/ 	.short	0x0380
        /*00da*/ 	.short	0x0034


	//----- nvinfo : EIATTR_SW_WAR
	.align		4
.L_72:
        /*00dc*/ 	.byte	0x04, 0x36
        /*00de*/ 	.short	(.L_74 - .L_73)
.L_73:
        /*00e0*/ 	.word	0x00000008
.L_74:


//--------------------- .nv.info.SelectNhBytes    --------------------------
	.section	.nv.info.SelectNhBytes,"",@"SHT_CUDA_INFO"
	.sectionflags	@""
	.align	4


	//----- nvinfo : EIATTR_CUDA_API_VERSION
	.align		4
        /*0000*/ 	.byte	0x04, 0x37
        /*0002*/ 	.short	(.L_76 - .L_75)
.L_75:
        /*0004*/ 	.word	0x00000082


	//----- nvinfo : EIATTR_KPARAM_INFO
	.align		4
.L_76:
        /*0008*/ 	.byte	0x04, 0x17
        /*000a*/ 	.short	(.L_78 - .L_77)
.L_77:
        /*000c*/ 	.word	0x00000000
        /*0010*/ 	.short	0x000a
        /*0012*/ 	.short	0x0034
        /*0014*/ 	.byte	0x00, 0xf0, 0x11, 0x00


	//----- nvinfo : EIATTR_KPARAM_INFO
	.align		4
.L_78:
        /*0018*/ 	.byte	0x04, 0x17
        /*001a*/ 	.short	(.L_80 - .L_79)
.L_79:
        /*001c*/ 	.word	0x00000000
        /*0020*/ 	.short	0x0009
        /*0022*/ 	.short	0x0030
        /*0024*/ 	.byte	0x00, 0xf0, 0x11, 0x00


	//----- nvinfo : EIATTR_KPARAM_INFO
	.align		4
.L_80:
        /*0028*/ 	.byte	0x04, 0x17
        /*002a*/ 	.short	(.L_82 - .L_81)
.L_81:
        /*002c*/ 	.word	0x00000000
        /*0030*/ 	.short	0x0008
        /*0032*/ 	.short	0x002c
        /*0034*/ 	.byte	0x00, 0xf0, 0x11, 0x00


	//----- nvinfo : EIATTR_KPARAM_INFO
	.align		4
.L_82:
        /*0038*/ 	.byte	0x04, 0x17
        /*003a*/ 	.short	(.L_84 - .L_83)
.L_83:
        /*003c*/ 	.word	0x00000000
        /*0040*/ 	.short	0x0007
        /*0042*/ 	.short	0x0028
        /*0044*/ 	.byte	0x00, 0xf0, 0x11, 0x00


	//----- nvinfo : EIATTR_KPARAM_INFO
	.align		4
.L_84:
        /*0048*/ 	.byte	0x04, 0x17
        /*004a*/ 	.short	(.L_86 - .L_85)
.L_85:
        /*004c*/ 	.word	0x00000000
        /*0050*/ 	.short	0x0006
        /*0052*/ 	.short	0x0024
        /*0054*/ 	.byte	0x00, 0xf0, 0x11, 0x00


	//----- nvinfo : EIATTR_KPARAM_INFO
	.align		4
.L_86:
        /*0058*/ 	.byte	0x04, 0x17
        /*005a*/ 	.short	(.L_88 - .L_87)
.L_87:
        /*005c*/ 	.word	0x00000000
        /*0060*/ 	.short	0x0005
        /*0062*/ 	.short	0x0020
        /*0064*/ 	.byte	0x00, 0xf0, 0x11, 0x00


	//----- nvinfo : EIATTR_KPARAM_INFO
	.align		4
.L_88:
        /*0068*/ 	.byte	0x04, 0x17
        /*006a*/ 	.short	(.L_90 - .L_89)
.L_89:
        /*006c*/ 	.word	0x00000000
        /*0070*/ 	.short	0x0004
        /*0072*/ 	.short	0x001c
        /*0074*/ 	.byte	0x00, 0xf0, 0x11, 0x00


	//----- nvinfo : EIATTR_KPARAM_INFO
	.align		4
.L_90:
        /*0078*/ 	.byte	0x04, 0x17
        /*007a*/ 	.short	(.L_92 - .L_91)
.L_91:
        /*007c*/ 	.word	0x00000000
        /*0080*/ 	.short	0x0003
        /*0082*/ 	.short	0x0018
        /*0084*/ 	.byte	0x00, 0xf0, 0x11, 0x00


	//----- nvinfo : EIATTR_KPARAM_INFO
	.align		4
.L_92:
        /*0088*/ 	.byte	0x04, 0x17
        /*008a*/ 	.short	(.L_94 - .L_93)
.L_93:
        /*008c*/ 	.word	0x00000000
        /*0090*/ 	.short	0x0002
        /*0092*/ 	.short	0x0010
        /*0094*/ 	.byte	0x00, 0xf5, 0x21, 0x00


	//----- nvinfo : EIATTR_KPARAM_INFO
	.align		4
.L_94:
        /*0098*/ 	.byte	0x04, 0x17
        /*009a*/ 	.short	(.L_96 - .L_95)
.L_95:
        /*009c*/ 	.word	0x00000000
        /*00a0*/ 	.short	0x0001
        /*00a2*/ 	.short	0x0008
        /*00a4*/ 	.byte	0x00, 0xf0, 0x11, 0x00


	//----- nvinfo : EIATTR_KPARAM_INFO
	.align		4
.L_96:
        /*00a8*/ 	.byte	0x04, 0x17
        /*00aa*/ 	.short	(.L_98 - .L_97)
.L_97:
        /*00ac*/ 	.word	0x00000000
        /*00b0*/ 	.short	0x0000
        /*00b2*/ 	.short	0x0000
        /*00b4*/ 	.byte	0x00, 0xf5, 0x21, 0x00


	//----- nvinfo : EIATTR_SPARSE_MMA_MASK
	.align		4
.L_98:
        /*00b8*/ 	.byte	0x03, 0x50
        /*00ba*/ 	.short	0x0000


	//----- nvinfo : EIATTR_MAXREG_COUNT
	.align		4
        /*00bc*/ 	.byte	0x03, 0x1b
        /*00be*/ 	.short	0x00ff


	//----- nvinfo : EIATTR_MERCURY_ISA_VERSION
	.align		4
        /*00c0*/ 	.byte	0x03, 0x5f
        /*00c2*/ 	.short	0x0101


	//----- nvinfo : EIATTR_VRC_CTA_INIT_COUNT
	.align		4
        /*00c4*/ 	.byte	0x02, 0x4a
	.zero		1
	.zero		1


	//----- nvinfo : EIATTR_EXIT_INSTR_OFFSETS
	.align		4
        /*00c8*/ 	.byte	0x04, 0x1c
        /*00ca*/ 	.short	(.L_100 - .L_99)


	//   ....[0]....
.L_99:
        /*00cc*/ 	.word	0x00000070


	//   ....[1]....
        /*00d0*/ 	.word	0x000003f0


	//----- nvinfo : EIATTR_CRS_STACK_SIZE
	.align		4
.L_100:
        /*00d4*/ 	.byte	0x04, 0x1e
        /*00d6*/ 	.short	(.L_102 - .L_101)
.L_101:
        /*00d8*/ 	.word	0x00000000


	//----- nvinfo : EIATTR_CBANK_PARAM_SIZE
	.align		4
.L_102:
        /*00dc*/ 	.byte	0x03, 0x19
        /*00de*/ 	.short	0x0038


	//----- nvinfo : EIATTR_PARAM_CBANK
	.align		4
        /*00e0*/ 	.byte	0x04, 0x0a
        /*00e2*/ 	.short	(.L_104 - .L_103)
	.align		4
.L_103:
        /*00e4*/ 	.word	index@(.nv.constant0.SelectNhBytes)
        /*00e8*/ 	.short	0x0380
        /*00ea*/ 	.short	0x0038


	//----- nvinfo : EIATTR_SW_WAR
	.align		4
.L_104:
        /*00ec*/ 	.byte	0x04, 0x36
        /*00ee*/ 	.short	(.L_106 - .L_105)
.L_105:
        /*00f0*/ 	.word	0x00000008
.L_106:


//--------------------- .nv.callgraph             --------------------------
	.section	.nv.callgraph,"",@"SHT_CUDA_CALLGRAPH"
	.align	4
	.sectionentsize	8
	.align		4
        /*0000*/ 	.word	0x00000000
	.align		4
        /*0004*/ 	.word	0xffffffff
	.align		4
        /*0008*/ 	.word	0x00000000
	.align		4
        /*000c*/ 	.word	0xfffffffe
	.align		4
        /*0010*/ 	.word	0x00000000
	.align		4
        /*0014*/ 	.word	0xfffffffd
	.align		4
        /*0018*/ 	.word	0x00000000
	.align		4
        /*001c*/ 	.word	0xfffffffc


//--------------------- .nv.constant3             --------------------------
	.section	.nv.constant3,"a",@progbits
.nv.constant3:
	.type		_color,@object
	.size		_color,(.L_0 - _color)
_color:
	.zero		144
.L_0:


//--------------------- .text.Merge               --------------------------
	.section	.text.Merge,"ax",@progbits
	.align	128
        .global         Merge
        .type           Merge,@function
        .size           Merge,(.L_x_14 - Merge)
        .other          Merge,@"STO_CUDA_ENTRY STV_DEFAULT"
Merge:
.text.Merge:
[----:B------:R-:W-:Y:S01]  /*0000*/  LDC R1, c[0x0][0x37c] ;  /* 0x0000df00ff017b82 */ /* 0x000fe20000000800 */
[----:B------:R-:W0:Y:S01]  /*0010*/  LDCU UR9, c[0x0][0x39c] ;  /* 0x00007380ff0977ac */ /* 0x000e220008000800 */
[----:B------:R-:W1:Y:S01]  /*0020*/  LDCU.64 UR10, c[0x0][0x3a0] ;  /* 0x00007400ff0a77ac */ /* 0x000e620008000a00 */
[----:B------:R-:W2:Y:S01]  /*0030*/  LDCU UR8, c[0x0][0x3ac] ;  /* 0x00007580ff0877ac */ /* 0x000ea20008000800 */
[----:B------:R-:W-:Y:S01]  /*0040*/  UMOV UR6, 0x1 ;  /* 0x0000000100067882 */ /* 0x000fe20000000000 */
[----:B0-----:R-:W-:-:S04]  /*0050*/  ULOP3.LUT UR4, URZ, UR9, URZ, 0x33, !UPT ;  /* 0x00000009ff047292 */ /* 0x001fc8000f8e33ff */
[----:B-1----:R-:W-:-:S04]  /*0060*/  UIADD3 UR4, UPT, UPT, UR4, UR11, URZ ;  /* 0x0000000b04047290 */ /* 0x002fc8000fffe0ff */
[----:B------:R-:W-:-:S04]  /*0070*/  USHF.L.W.U32 UR4, UR6, UR4, URZ ;  /* 0x0000000406047299 */ /* 0x000fc80008000eff */
[----:B------:R-:W-:-:S04]  /*0080*/  UIADD3 UR5, UPT, UPT, UR4, UR10, URZ ;  /* 0x0000000a04057290 */ /* 0x000fc8000fffe0ff */
[----:B--2---:R-:W-:-:S04]  /*0090*/  UIMAD UR8, UR5, UR8, URZ ;  /* 0x00000008050872a4 */ /* 0x004fc8000f8e02ff */
[----:B------:R-:W-:-:S06]  /*00a0*/  UISETP.GE.AND UP0, UPT, UR8, 0x1, UPT ;  /* 0x000000010800788c */ /* 0x000fcc000bf06270 */
[----:B------:R-:W-:-:S13]  /*00b0*/  PLOP3.LUT P0, PT, PT, PT, UP0, 0x80, 0x8 ;  /* 0x000000000008781c */ /* 0x000fda0003f0f008 */
[----:B------:R-:W-:Y:S05]  /*00c0*/  @!P0 EXIT ;  /* 0x000000000000894d */ /* 0x000fea0003800000 */
[----:B------:R-:W-:Y:S01]  /*00d0*/  ULOP3.LUT UR11, UR9, 0x1f, URZ, 0xc0, !UPT ;  /* 0x0000001f090b7892 */ /* 0x000fe2000f8ec0ff */
[----:B------:R-:W0:Y:S03]  /*00e0*/  LDCU.64 UR18, c[0x0][0x358] ;  /* 0x00006b00ff1277ac */ /* 0x000e260008000a00 */
[----:B------:R-:W-:Y:S02]  /*00f0*/  USHF.L.U32 UR10, UR10, UR11, URZ ;  /* 0x0000000b0a0a7299 */ /* 0x000fe400080006ff */
[----:B------:R-:W-:Y:S02]  /*0100*/  UIADD3 UR9, UPT, UPT, UR9, 0x1, URZ ;  /* 0x0000000109097890 */ /* 0x000fe4000fffe0ff */
[----:B------:R-:W-:Y:S01]  /*0110*/  USHF.L.U32 UR11, UR6, UR11, URZ ;  /* 0x0000000b060b7299 */ /* 0x000fe200080006ff */
[----:B------:R-:W-:-:S11]  /*0120*/  UMOV UR4, URZ ;  /* 0x000000ff00047c82 */ /* 0x000fd60008000000 */
.L_x_8:
[----:B------:R-:W-:Y:S01]  /*0130*/  IABS R0, UR5 ;  /* 0x0000000500007c13 */ /* 0x000fe20008000000 */
[----:B------:R-:W-:Y:S01]  /*0140*/  UMOV UR6, URZ ;  /* 0x000000ff00067c82 */ /* 0x000fe20008000000 */
[----:B01234-:R-:W-:Y:S02]  /*0150*/  IABS R4, UR5 ;  /* 0x0000000500047c13 */ /* 0x01ffe40008000000 */
[----:B------:R-:W-:Y:S02]  /*0160*/  R2UR UR14, R0 ;  /* 0x00000000000e72ca */ /* 0x000fe400000e0000 */
[----:B------:R-:W-:-:S04]  /*0170*/  IABS R3, UR4 ;  /* 0x0000000400037c13 */ /* 0x000fc80008000000 */
[----:B------:R-:W-:Y:S01]  /*0180*/  R2UR UR13, R3 ;  /* 0x00000000030d72ca */ /* 0x000fe200000e0000 */
[----:B------:R-:W-:-:S06]  /*0190*/  IMAD.U32 R3, RZ, RZ, UR11 ;  /* 0x0000000bff037e24 */ /* 0x000fcc000f8e00ff */
[----:B------:R-:W1:Y:S08]  /*01a0*/  I2F.RP R0, UR14 ;  /* 0x0000000e00007d06 */ /* 0x000e700008209400 */
[----:B-1----:R-:W1:Y:S02]  /*01b0*/  MUFU.RCP R0, R0 ;  /* 0x0000000000007308 */ /* 0x002e640000001000 */
[----:B-1----:R-:W-:-:S02]  /*01c0*/  VIADD R2, R0, 0xffffffe ;  /* 0x0ffffffe00027836 */ /* 0x002fc40000000000 */
[----:B------:R-:W-:-:S04]  /*01d0*/  IMAD.MOV R0, RZ, RZ, -R4 ;  /* 0x000000ffff007224 */ /* 0x000fc800078e0a04 */
[----:B------:R-:W1:Y:S02]  /*01e0*/  F2I.FTZ.U32.TRUNC.NTZ R2, R2 ;  /* 0x0000000200027305 */ /* 0x000e64000021f000 */
[----:B-1----:R-:W-:-:S13]  /*01f0*/  R2UR UR7, R2 ;  /* 0x00000000020772ca */ /* 0x002fda00000e0000 */
[----:B------:R-:W-:-:S04]  /*0200*/  UIADD3 UR12, UPT, UPT, URZ, -UR7, URZ ;  /* 0x80000007ff0c7290 */ /* 0x000fc8000fffe0ff */
[----:B------:R-:W-:-:S04]  /*0210*/  UIMAD UR12, UR12, UR14, URZ ;  /* 0x0000000e0c0c72a4 */ /* 0x000fc8000f8e02ff */
[----:B------:R-:W-:-:S03]  /*0220*/  UIMAD.WIDE.U32 UR6, UR7, UR12, UR6 ;  /* 0x0000000c070672a5 */ /* 0x000fc6000f8e0006 */
[----:B------:R-:W-:Y:S01]  /*0230*/  R2UR UR12, R0 ;  /* 0x00000000000c72ca */ /* 0x000fe200000e0000 */
[----:B------:R-:W-:-:S12]  /*0240*/  UIMAD.WIDE.U32 UR6, UR7, UR13, URZ ;  /* 0x0000000d070672a5 */ /* 0x000fd8000f8e00ff */
[----:B------:R-:W-:Y:S01]  /*0250*/  UIMAD UR6, UR7, UR12, UR13 ;  /* 0x0000000c070672a4 */ /* 0x000fe2000f8e020d */
[----:B------:R-:W1:Y:S03]  /*0260*/  LDCU UR13, c[0x0][0x3a8] ;  /* 0x00007500ff0d77ac */ /* 0x000e660008000800 */
[----:B------:R-:W-:-:S11]  /*0270*/  UISETP.GT.U32.AND UP1, UPT, UR14, UR6, UPT ;  /* 0x000000060e00728c */ /* 0x000fd6000bf24070 */
[----:B------:R-:W-:Y:S02]  /*0280*/  @!UP1 UIADD3 UR6, UPT, UPT, UR6, -UR14, URZ ;  /* 0x8000000e06069290 */ /* 0x000fe4000fffe0ff */
[----:B------:R-:W-:Y:S02]  /*0290*/  @!UP1 UIADD3 UR7, UPT, UPT, UR7, 0x1, URZ ;  /* 0x0000000107079890 */ /* 0x000fe4000fffe0ff */
[----:B------:R-:W-:Y:S02]  /*02a0*/  UISETP.GE.U32.AND UP0, UPT, UR6, UR14, UPT ;  /* 0x0000000e0600728c */ /* 0x000fe4000bf06070 */
[----:B------:R-:W-:-:S04]  /*02b0*/  ULOP3.LUT UR6, UR4, UR5, URZ, 0x3c, !UPT ;  /* 0x0000000504067292 */ /* 0x000fc8000f8e3cff */
[----:B------:R-:W-:-:S05]  /*02c0*/  UISETP.GE.AND UP1, UPT, UR6, URZ, UPT ;  /* 0x000000ff0600728c */ /* 0x000fca000bf26270 */
[----:B------:R-:W-:Y:S02]  /*02d0*/  @UP0 UIADD3 UR7, UPT, UPT, UR7, 0x1, URZ ;  /* 0x0000000107070890 */ /* 0x000fe4000fffe0ff */
[----:B------:R-:W-:-:S04]  /*02e0*/  UISETP.NE.AND UP0, UPT, UR5, URZ, UPT ;  /* 0x000000ff0500728c */ /* 0x000fc8000bf05270 */
[----:B------:R-:W-:-:S07]  /*02f0*/  @!UP1 UIADD3 UR7, UPT, UPT, -UR7, URZ, URZ ;  /* 0x000000ff07079290 */ /* 0x000fce000fffe1ff */
[----:B------:R-:W-:-:S04]  /*0300*/  @!UP0 ULOP3.LUT UR7, URZ, UR5, URZ, 0x33, !UPT ;  /* 0x00000005ff078292 */ /* 0x000fc8000f8e33ff */
[----:B------:R-:W-:Y:S02]  /*0310*/  UIADD3 UR6, UPT, UPT, -UR7, URZ, URZ ;  /* 0x000000ff07067290 */ /* 0x000fe4000fffe1ff */
[----:B-1----:R-:W-:Y:S02]  /*0320*/  UIMAD UR20, UR7, UR13, URZ ;  /* 0x0000000d071472a4 */ /* 0x002fe4000f8e02ff */
[----:B------:R-:W-:Y:S02]  /*0330*/  UIMAD UR6, UR5, UR6, UR4 ;  /* 0x00000006050672a4 */ /* 0x000fe4000f8e0204 */
[----:B------:R-:W-:Y:S02]  /*0340*/  UIADD3 UR21, UPT, UPT, UR20, UR13, URZ ;  /* 0x0000000d14157290 */ /* 0x000fe4000fffe0ff */
[----:B------:R-:W-:-:S04]  /*0350*/  USHF.L.W.U32 UR6, UR6, UR9, URZ ;  /* 0x0000000906067299 */ /* 0x000fc80008000eff */
[----:B------:R-:W-:-:S04]  /*0360*/  UIADD3 UR17, UPT, UPT, UR6, UR20, -UR10 ;  /* 0x0000001406117290 */ /* 0x000fc8000fffe80a */
[----:B------:R-:W-:Y:S02]  /*0370*/  UIADD3 UR7, UPT, UPT, UR11, UR17, URZ ;  /* 0x000000110b077290 */ /* 0x000fe4000fffe0ff */
[----:B------:R-:W-:Y:S02]  /*0380*/  UISETP.LT.AND UP0, UPT, UR20, UR17, UPT ;  /* 0x000000111400728c */ /* 0x000fe4000bf01270 */
[----:B------:R-:W-:Y:S02]  /*0390*/  UISETP.LT.AND UP1, UPT, UR20, UR7, UPT ;  /* 0x000000071400728c */ /* 0x000fe4000bf21270 */
[----:B------:R-:W-:Y:S01]  /*03a0*/  MOV R0, UR7 ;  /* 0x0000000700007c02 */ /* 0x000fe20008000f00 */
[----:B------:R-:W-:Y:S02]  /*03b0*/  USEL UR6, UR20, UR17, !UP0 ;  /* 0x0000001114067287 */ /* 0x000fe4000c000000 */
[----:B------:R-:W-:Y:S02]  /*03c0*/  USEL UR7, UR20, UR7, !UP1 ;  /* 0x0000000714077287 */ /* 0x000fe4000c800000 */
[----:B------:R-:W-:Y:S01]  /*03d0*/  VIADDMNMX R0, R0, R3, UR20, !PT ;  /* 0x0000001400007e46 */ /* 0x000fe2000f800103 */
[----:B------:R-:W-:-:S02]  /*03e0*/  UISETP.LT.AND UP0, UPT, UR6, UR21, UPT ;  /* 0x000000150600728c */ /* 0x000fc4000bf01270 */
[----:B------:R-:W-:Y:S01]  /*03f0*/  UISETP.LT.AND UP1, UPT, UR21, UR7, UPT ;  /* 0x000000071500728c */ /* 0x000fe2000bf21270 */
[----:B------:R-:W-:Y:S01]  /*0400*/  R2UR UR12, R0 ;  /* 0x00000000000c72ca */ /* 0x000fe200000e0000 */
[----:B------:R-:W-:Y:S02]  /*0410*/  USEL UR6, UR6, UR21, UP0 ;  /* 0x0000001506067287 */ /* 0x000fe40008000000 */
[----:B------:R-:W-:-:S04]  /*0420*/  USEL UR7, UR21, UR7, UP1 ;  /* 0x0000000715077287 */ /* 0x000fc80008800000 */
[----:B------:R-:W-:-:S06]  /*0430*/  UIADD3 UR14, UPT, UPT, -UR6, UR7, URZ ;  /* 0x00000007060e7290 */ /* 0x000fcc000fffe1ff */
[----:B------:R-:W-:-:S04]  /*0440*/  UISETP.LT.AND UP2, UPT, UR21, UR12, UPT ;  /* 0x0000000c1500728c */ /* 0x000fc8000bf41270 */
[----:B------:R-:W-:-:S04]  /*0450*/  USEL UR13, UR21, UR12, UP2 ;  /* 0x0000000c150d7287 */ /* 0x000fc80009000000 */
[----:B------:R-:W-:Y:S02]  /*0460*/  UIADD3 UR12, UPT, UPT, -UR7, UR13, URZ ;  /* 0x0000000d070c7290 */ /* 0x000fe4000fffe1ff */
[----:B------:R-:W-:Y:S02]  /*0470*/  UIADD3 UR13, UPT, UPT, -UR6, UR13, URZ ;  /* 0x0000000d060d7290 */ /* 0x000fe4000fffe1ff */
[----:B------:R-:W-:-:S04]  /*0480*/  UISETP.LT.AND UP0, UPT, UR14, UR12, UPT ;  /* 0x0000000c0e00728c */ /* 0x000fc8000bf01270 */
[----:B------:R-:W-:-:S04]  /*0490*/  USEL UR15, UR14, UR12, UP0 ;  /* 0x0000000c0e0f7287 */ /* 0x000fc80008000000 */
[----:B------:R-:W-:-:S09]  /*04a0*/  UISETP.GE.AND UP0, UPT, UR15, 0x1, UPT ;  /* 0x000000010f00788c */ /* 0x000fd2000bf06270 */
[----:B------:R-:W-:Y:S05]  /*04b0*/  BRA.U !UP0, `(.L_x_0) ;  /* 0x0000000108a87547 */ /* 0x000fea000b800000 */
[----:B------:R-:W1:Y:S01]  /*04c0*/  LDCU.64 UR24, c[0x0][0x380] ;  /* 0x00007000ff1877ac */ /* 0x000e620008000a00 */
[----:B------:R-:W2:Y:S01]  /*04d0*/  LDCU.64 UR26, c[0x0][0x390] ;  /* 0x00007200ff1a77ac */ /* 0x000ea20008000a00 */
[----:B------:R-:W-:Y:S02]  /*04e0*/  UIADD3 UR28, UPT, UPT, UR6, -0x1, URZ ;  /* 0xffffffff061c7890 */ /* 0x000fe4000fffe0ff */
[----:B------:R-:W-:Y:S02]  /*04f0*/  UIADD3 UR29, UPT, UPT, UR7, -0x1, URZ ;  /* 0xffffffff071d7890 */ /* 0x000fe4000fffe0ff */
[----:B------:R-:W-:-:S12]  /*0500*/  USHF.R.S32.HI UR30, URZ, 0x1f, UR6 ;  /* 0x0000001fff1e7899 */ /* 0x000fd80008011406 */
.L_x_1:
[----:B------:R-:W-:Y:S02]  /*0510*/  UIADD3 UR15, UPT, UPT, UR14, UR28, URZ ;  /* 0x0000001c0e0f7290 */ /* 0x000fe4000fffe0ff */
[----:B------:R-:W-:Y:S02]  /*0520*/  UIADD3 UR16, UPT, UPT, UR12, UR29, URZ ;  /* 0x0000001d0c107290 */ /* 0x000fe4000fffe0ff */
[----:B-1----:R-:W-:Y:S02]  /*0530*/  UIADD3 UR23, UP0, UPT, UR15, UR24, URZ ;  /* 0x000000180f177290 */ /* 0x002fe4000ff1e0ff */
[----:B------:R-:W-:Y:S02]  /*0540*/  UIADD3 UR22, UP1, UPT, UR16, UR24, URZ ;  /* 0x0000001810167290 */ /* 0x000fe4000ff3e0ff */
[----:B------:R-:W-:Y:S02]  /*0550*/  ULEA.HI.X.SX32 UR15, UR15, UR25, 0x1, UP0 ;  /* 0x000000190f0f7291 */ /* 0x000fe400080f0eff */
[----:B------:R-:W-:Y:S01]  /*0560*/  ULEA.HI.X.SX32 UR16, UR16, UR25, 0x1, UP1 ;  /* 0x0000001910107291 */ /* 0x000fe200088f0eff */
[----:B------:R-:W-:-:S02]  /*0570*/  IMAD.U32 R2, RZ, RZ, UR23 ;  /* 0x00000017ff027e24 */ /* 0x000fc4000f8e00ff */
[----:B---3--:R-:W-:Y:S01]  /*0580*/  IMAD.U32 R4, RZ, RZ, UR22 ;  /* 0x00000016ff047e24 */ /* 0x008fe2000f8e00ff */
[----:B------:R-:W-:Y:S02]  /*0590*/  MOV R3, UR15 ;  /* 0x0000000f00037c02 */ /* 0x000fe40008000f00 */
[----:B------:R-:W-:-:S03]  /*05a0*/  IMAD.U32 R5, RZ, RZ, UR16 ;  /* 0x00000010ff057e24 */ /* 0x000fc6000f8e00ff */
[----:B0-----:R-:W3:Y:S04]  /*05b0*/  LDG.E.U8 R2, desc[UR18][R2.64] ;  /* 0x0000001202027981 */ /* 0x001ee8000c1e1100 */
[----:B------:R-:W4:Y:S01]  /*05c0*/  LDG.E.U8 R4, desc[UR18][R4.64] ;  /* 0x0000001204047981 */ /* 0x000f22000c1e1100 */
[----:B---3--:R-:W-:Y:S02]  /*05d0*/  R2UR UR15, R2 ;  /* 0x00000000020f72ca */ /* 0x008fe400000e0000 */
[----:B----4-:R-:W-:-:S13]  /*05e0*/  R2UR UR16, R4 ;  /* 0x00000000041072ca */ /* 0x010fda00000e0000 */
[----:B------:R-:W-:-:S11]  /*05f0*/  UISETP.GT.U32.AND UP0, UPT, UR15, UR16, UPT ;  /* 0x000000100f00728c */ /* 0x000fd6000bf04070 */
[----:B------:R-:W-:Y:S02]  /*0600*/  @UP0 UIADD3 UR14, UPT, UPT, UR14, -0x1, URZ ;  /* 0xffffffff0e0e0890 */ /* 0x000fe4000fffe0ff */
[----:B------:R-:W-:Y:S01]  /*0610*/  @!UP0 UIADD3 UR12, UPT, UPT, UR12, -0x1, URZ ;  /* 0xffffffff0c0c8890 */ /* 0x000fe2000fffe0ff */
[----:B------:R-:W-:Y:S01]  /*0620*/  @UP0 UMOV UR15, UR6 ;  /* 0x00000006000f0c82 */ /* 0x000fe20008000000 */
[----:B------:R-:W-:-:S03]  /*0630*/  @!UP0 UMOV UR15, UR7 ;  /* 0x00000007000f8c82 */ /* 0x000fc60008000000 */
[----:B------:R-:W-:Y:S02]  /*0640*/  @UP0 UMOV UR16, UR14 ;  /* 0x0000000e00100c82 */ /* 0x000fe40008000000 */
[----:B------:R-:W-:Y:S02]  /*0650*/  @!UP0 UMOV UR16, UR12 ;  /* 0x0000000c00108c82 */ /* 0x000fe40008000000 */
[----:B------:R-:W-:-:S04]  /*0660*/  UIADD3 UR15, UPT, UPT, UR16, UR15, URZ ;  /* 0x0000000f100f7290 */ /* 0x000fc8000fffe0ff */
[----:B------:R-:W-:-:S04]  /*0670*/  UIADD3 UR16, UP0, UPT, UR15, UR24, URZ ;  /* 0x000000180f107290 */ /* 0x000fc8000ff1e0ff */
[----:B------:R-:W-:Y:S02]  /*0680*/  ULEA.HI.X.SX32 UR15, UR15, UR25, 0x1, UP0 ;  /* 0x000000190f0f7291 */ /* 0x000fe400080f0eff */
[----:B------:R-:W-:-:S04]  /*0690*/  IMAD.U32 R2, RZ, RZ, UR16 ;  /* 0x00000010ff027e24 */ /* 0x000fc8000f8e00ff */
[----:B------:R-:W-:-:S06]  /*06a0*/  MOV R3, UR15 ;  /* 0x0000000f00037c02 */ /* 0x000fcc0008000f00 */
[----:B------:R-:W3:Y:S01]  /*06b0*/  LDG.E.U8 R3, desc[UR18][R2.64] ;  /* 0x0000001202037981 */ /* 0x000ee2000c1e1100 */
[----:B------:R-:W-:Y:S01]  /*06c0*/  USHF.R.S32.HI UR15, URZ, 0x1f, UR13 ;  /* 0x0000001fff0f7899 */ /* 0x000fe2000801140d */
[----:B------:R-:W-:Y:S01]  /*06d0*/  ISETP.NE.AND P0, PT, RZ, UR12, PT ;  /* 0x0000000cff007c0c */ /* 0x000fe2000bf05270 */
[----:B--2---:R-:W-:Y:S01]  /*06e0*/  UIADD3 UR16, UP0, UP1, UR13, UR26, UR6 ;  /* 0x0000001a0d107290 */ /* 0x004fe2000f91e006 */
[----:B------:R-:W-:Y:S01]  /*06f0*/  ISETP.NE.AND P1, PT, RZ, UR14, PT ;  /* 0x0000000eff007c0c */ /* 0x000fe2000bf25270 */
[----:B------:R-:W-:Y:S02]  /*0700*/  UIADD3 UR13, UPT, UPT, UR13, -0x1, URZ ;  /* 0xffffffff0d0d7890 */ /* 0x000fe4000fffe0ff */
[----:B------:R-:W-:Y:S02]  /*0710*/  UIADD3.X UR15, UPT, UPT, UR15, UR27, UR30, UP0, UP1 ;  /* 0x0000001b0f0f7290 */ /* 0x000fe400087e241e */
[----:B------:R-:W-:-:S04]  /*0720*/  IMAD.U32 R4, RZ, RZ, UR16 ;  /* 0x00000010ff047e24 */ /* 0x000fc8000f8e00ff */
[----:B------:R-:W-:-:S05]  /*0730*/  IMAD.U32 R5, RZ, RZ, UR15 ;  /* 0x0000000fff057e24 */ /* 0x000fca000f8e00ff */
[----:B---3--:R3:W-:Y:S01]  /*0740*/  STG.E.U8 desc[UR18][R4.64+-0x1], R3 ;  /* 0xffffff0304007986 */ /* 0x0087e2000c101112 */
[----:B------:R-:W-:Y:S05]  /*0750*/  @P0 BRA P1, `(.L_x_1) ;  /* 0xfffffffc006c0947 */ /* 0x000fea000083ffff */
.L_x_0:
[----:B------:R-:W-:Y:S01]  /*0760*/  UISETP.GE.AND UP0, UPT, UR14, 0x1, UPT ;  /* 0x000000010e00788c */ /* 0x000fe2000bf06270 */
[----:B------:R-:W-:-:S08]  /*0770*/  UMOV UR15, UR13 ;  /* 0x0000000d000f7c82 */ /* 0x000fd00008000000 */
[----:B------:R-:W-:Y:S05]  /*0780*/  BRA.U !UP0, `(.L_x_2) ;  /* 0x0000000508547547 */ /* 0x000fea000b800000 */
[----:B------:R-:W-:Y:S01]  /*0790*/  ULOP3.LUT UP0, UR23, UR14, 0x3, URZ, 0xc0, !UPT ;  /* 0x000000030e177892 */ /* 0x000fe2000f80c0ff */
[----:B------:R-:W-:Y:S01]  /*07a0*/  UMOV UR15, UR13 ;  /* 0x0000000d000f7c82 */ /* 0x000fe20008000000 */
[----:B------:R-:W-:-:S07]  /*07b0*/  UMOV UR16, UR14 ;  /* 0x0000000e00107c82 */ /* 0x000fce0008000000 */
[----:B------:R-:W-:Y:S05]  /*07c0*/  BRA.U !UP0, `(.L_x_3) ;  /* 0x0000000108707547 */ /* 0x000fea000b800000 */
[----:B------:R-:W1:Y:S01]  /*07d0*/  LDCU.64 UR24, c[0x0][0x380] ;  /* 0x00007000ff1877ac */ /* 0x000e620008000a00 */
[----:B------:R-:W-:Y:S02]  /*07e0*/  USHF.R.S32.HI UR22, URZ, 0x1f, UR6 ;  /* 0x0000001fff167899 */ /* 0x000fe40008011406 */
[----:B-1----:R-:W-:-:S04]  /*07f0*/  UIADD3 UR15, UP0, UP1, UR14, UR24, UR6 ;  /* 0x000000180e0f7290 */ /* 0x002fc8000f91e006 */
[----:B------:R-:W-:Y:S02]  /*0800*/  UIADD3.X UR16, UPT, UPT, URZ, UR25, UR22, UP0, UP1 ;  /* 0x00000019ff107290 */ /* 0x000fe400087e2416 */
[----:B------:R-:W-:Y:S01]  /*0810*/  MOV R2, UR15 ;  /* 0x0000000f00027c02 */ /* 0x000fe20008000f00 */
[----:B------:R-:W1:Y:S03]  /*0820*/  LDCU.64 UR24, c[0x0][0x390] ;  /* 0x00007200ff1877ac */ /* 0x000e660008000a00 */
[----:B---3--:R-:W-:-:S05]  /*0830*/  IMAD.U32 R3, RZ, RZ, UR16 ;  /* 0x00000010ff037e24 */ /* 0x008fca000f8e00ff */
[----:B0-----:R-:W2:Y:S01]  /*0840*/  LDG.E.U8 R7, desc[UR18][R2.64+-0x1] ;  /* 0xffffff1202077981 */ /* 0x001ea2000c1e1100 */
[----:B------:R-:W-:Y:S02]  /*0850*/  USHF.R.S32.HI UR15, URZ, 0x1f, UR13 ;  /* 0x0000001fff0f7899 */ /* 0x000fe4000801140d */
[----:B-1----:R-:W-:-:S04]  /*0860*/  UIADD3 UR16, UP0, UP1, UR13, UR24, UR6 ;  /* 0x000000180d107290 */ /* 0x002fc8000f91e006 */
[----:B------:R-:W-:Y:S02]  /*0870*/  UIADD3.X UR15, UPT, UPT, UR15, UR25, UR22, UP0, UP1 ;  /* 0x000000190f0f7290 */ /* 0x000fe400087e2416 */
[----:B------:R-:W-:Y:S01]  /*0880*/  IMAD.U32 R4, RZ, RZ, UR16 ;  /* 0x00000010ff047e24 */ /* 0x000fe2000f8e00ff */
[----:B------:R-:W-:Y:S02]  /*0890*/  UISETP.NE.AND UP0, UPT, UR23, 0x1, UPT ;  /* 0x000000011700788c */ /* 0x000fe4000bf05270 */
[----:B------:R-:W-:Y:S01]  /*08a0*/  UIADD3 UR16, UPT, UPT, UR14, -0x1, URZ ;  /* 0xffffffff0e107890 */ /* 0x000fe2000fffe0ff */
[----:B------:R-:W-:Y:S01]  /*08b0*/  MOV R5, UR15 ;  /* 0x0000000f00057c02 */ /* 0x000fe20008000f00 */
[----:B------:R-:W-:-:S04]  /*08c0*/  UIADD3 UR15, UPT, UPT, UR13, -0x1, URZ ;  /* 0xffffffff0d0f7890 */ /* 0x000fc8000fffe0ff */
[----:B--2---:R1:W-:Y:S01]  /*08d0*/  STG.E.U8 desc[UR18][R4.64+-0x1], R7 ;  /* 0xffffff0704007986 */ /* 0x0043e2000c101112 */
[----:B------:R-:W-:Y:S07]  /*08e0*/  BRA.U !UP0, `(.L_x_3) ;  /* 0x0000000108287547 */ /* 0x000fee000b800000 */
[----:B-1----:R-:W2:Y:S01]  /*08f0*/  LDG.E.U8 R7, desc[UR18][R2.64+-0x2] ;  /* 0xfffffe1202077981 */ /* 0x002ea2000c1e1100 */
[----:B------:R-:W-:Y:S02]  /*0900*/  UISETP.NE.AND UP0, UPT, UR23, 0x2, UPT ;  /* 0x000000021700788c */ /* 0x000fe4000bf05270 */
[----:B------:R-:W-:Y:S02]  /*0910*/  UIADD3 UR16, UPT, UPT, UR14, -0x2, URZ ;  /* 0xfffffffe0e107890 */ /* 0x000fe4000fffe0ff */
[----:B------:R-:W-:Y:S01]  /*0920*/  UIADD3 UR15, UPT, UPT, UR13, -0x2, URZ ;  /* 0xfffffffe0d0f7890 */ /* 0x000fe2000fffe0ff */
[----:B--2---:R2:W-:Y:S04]  /*0930*/  STG.E.U8 desc[UR18][R4.64+-0x2], R7 ;  /* 0xfffffe0704007986 */ /* 0x0045e8000c101112 */
[----:B------:R-:W-:Y:S07]  /*0940*/  BRA.U !UP0, `(.L_x_3) ;  /* 0x0000000108107547 */ /* 0x000fee000b800000 */
[----:B------:R-:W3:Y:S01]  /*0950*/  LDG.E.U8 R3, desc[UR18][R2.64+-0x3] ;  /* 0xfffffd1202037981 */ /* 0x000ee2000c1e1100 */
[----:B------:R-:W-:Y:S02]  /*0960*/  UIADD3 UR16, UPT, UPT, UR14, -0x3, URZ ;  /* 0xfffffffd0e107890 */ /* 0x000fe4000fffe0ff */
[----:B------:R-:W-:Y:S01]  /*0970*/  UIADD3 UR15, UPT, UPT, UR13, -0x3, URZ ;  /* 0xfffffffd0d0f7890 */ /* 0x000fe2000fffe0ff */
[----:B---3--:R4:W-:Y:S11]  /*0980*/  STG.E.U8 desc[UR18][R4.64+-0x3], R3 ;  /* 0xfffffd0304007986 */ /* 0x0089f6000c101112 */
.L_x_3:
[----:B------:R-:W-:-:S09]  /*0990*/  UISETP.GE.U32.AND UP0, UPT, UR14, 0x4, UPT ;  /* 0x000000040e00788c */ /* 0x000fd2000bf06070 */
[----:B------:R-:W-:Y:S05]  /*09a0*/  BRA.U !UP0, `(.L_x_2) ;  /* 0x0000000108cc7547 */ /* 0x000fea000b800000 */
[----:B------:R-:W-:Y:S02]  /*09b0*/  USHF.R.S32.HI UR13, URZ, 0x1f, UR20 ;  /* 0x0000001fff0d7899 */ /* 0x000fe40008011414 */
[----:B------:R-:W-:Y:S02]  /*09c0*/  USHF.R.S32.HI UR14, URZ, 0x1f, UR17 ;  /* 0x0000001fff0e7899 */ /* 0x000fe40008011411 */
[----:B------:R-:W-:Y:S01]  /*09d0*/  UISETP.GT.U32.AND UP0, UPT, UR20, UR17, UPT ;  /* 0x000000111400728c */ /* 0x000fe2000bf04070 */
[----:B------:R-:W5:Y:S03]  /*09e0*/  LDCU.64 UR24, c[0x0][0x390] ;  /* 0x00007200ff1877ac */ /* 0x000f660008000a00 */
[----:B------:R-:W-:Y:S01]  /*09f0*/  UISETP.GT.AND.EX UP0, UPT, UR13, UR14, UPT, UP0 ;  /* 0x0000000e0d00728c */ /* 0x000fe2000bf04300 */
[----:B------:R-:W0:Y:S03]  /*0a00*/  LDCU.64 UR22, c[0x0][0x380] ;  /* 0x00007000ff1677ac */ /* 0x000e260008000a00 */
[----:B------:R-:W-:-:S02]  /*0a10*/  USEL UR20, UR20, UR17, UP0 ;  /* 0x0000001114147287 */ /* 0x000fc40008000000 */
[----:B------:R-:W-:Y:S02]  /*0a20*/  USEL UR14, UR13, UR14, UP0 ;  /* 0x0000000e0d0e7287 */ /* 0x000fe40008000000 */
[----:B------:R-:W-:Y:S02]  /*0a30*/  USHF.R.S32.HI UR17, URZ, 0x1f, UR21 ;  /* 0x0000001fff117899 */ /* 0x000fe40008011415 */
[----:B------:R-:W-:-:S04]  /*0a40*/  UISETP.LT.U32.AND UP0, UPT, UR20, UR21, UPT ;  /* 0x000000151400728c */ /* 0x000fc8000bf01070 */
[----:B------:R-:W-:-:S04]  /*0a50*/  UISETP.LT.AND.EX UP0, UPT, UR14, UR17, UPT, UP0 ;  /* 0x000000110e00728c */ /* 0x000fc8000bf01300 */
[----:B------:R-:W-:Y:S02]  /*0a60*/  USEL UR13, UR20, UR21, UP0 ;  /* 0x00000015140d7287 */ /* 0x000fe40008000000 */
[----:B------:R-:W-:Y:S02]  /*0a70*/  USEL UR17, UR14, UR17, UP0 ;  /* 0x000000110e117287 */ /* 0x000fe40008000000 */
[----:B-----5:R-:W-:Y:S02]  /*0a80*/  UIADD3 UR27, UP0, UPT, UR13, UR24, URZ ;  /* 0x000000180d1b7290 */ /* 0x020fe4000ff1e0ff */
[----:B0-----:R-:W-:Y:S02]  /*0a90*/  UIADD3 UR14, UP1, UPT, UR13, UR22, URZ ;  /* 0x000000160d0e7290 */ /* 0x001fe4000ff3e0ff */
[----:B------:R-:W-:Y:S02]  /*0aa0*/  UIADD3.X UR28, UPT, UPT, UR17, UR25, URZ, UP0, !UPT ;  /* 0x00000019111c7290 */ /* 0x000fe400087fe4ff */
[----:B------:R-:W-:-:S02]  /*0ab0*/  UIADD3 UR20, UPT, UPT, UR16, -0x1, UR6 ;  /* 0xffffffff10147890 */ /* 0x000fc4000fffe006 */
[----:B------:R-:W-:Y:S02]  /*0ac0*/  UIADD3 UR21, UPT, UPT, UR15, -0x1, UR6 ;  /* 0xffffffff0f157890 */ /* 0x000fe4000fffe006 */
[----:B------:R-:W-:-:S12]  /*0ad0*/  UIADD3.X UR17, UPT, UPT, UR17, UR23, URZ, UP1, !UPT ;  /* 0x0000001711117290 */ /* 0x000fd80008ffe4ff */
.L_x_4:
[----:B------:R-:W-:-:S04]  /*0ae0*/  UIADD3 UR13, UP0, UPT, UR20, UR22, URZ ;  /* 0x00000016140d7290 */ /* 0x000fc8000ff1e0ff */
[----:B------:R-:W-:Y:S02]  /*0af0*/  ULEA.HI.X.SX32 UR26, UR20, UR23, 0x1, UP0 ;  /* 0x00000017141a7291 */ /* 0x000fe400080f0eff */
[----:B------:R-:W-:-:S04]  /*0b00*/  IMAD.U32 R2, RZ, RZ, UR13 ;  /* 0x0000000dff027e24 */ /* 0x000fc8000f8e00ff */
[----:B---34-:R-:W-:-:S05]  /*0b10*/  IMAD.U32 R3, RZ, RZ, UR26 ;  /* 0x0000001aff037e24 */ /* 0x018fca000f8e00ff */
[----:B-1----:R-:W3:Y:S01]  /*0b20*/  LDG.E.U8 R9, desc[UR18][R2.64] ;  /* 0x0000001202097981 */ /* 0x002ee2000c1e1100 */
[----:B------:R-:W-:-:S04]  /*0b30*/  UIADD3 UR13, UP0, UPT, UR21, UR24, URZ ;  /* 0x00000018150d7290 */ /* 0x000fc8000ff1e0ff */
[----:B------:R-:W-:Y:S02]  /*0b40*/  ULEA.HI.X.SX32 UR26, UR21, UR25, 0x1, UP0 ;  /* 0x00000019151a7291 */ /* 0x000fe400080f0eff */
[----:B-12---:R-:W-:-:S04]  /*0b50*/  MOV R4, UR13 ;  /* 0x0000000d00047c02 */ /* 0x006fc80008000f00 */
[----:B------:R-:W-:-:S05]  /*0b60*/  IMAD.U32 R5, RZ, RZ, UR26 ;  /* 0x0000001aff057e24 */ /* 0x000fca000f8e00ff */
[----:B---3--:R0:W-:Y:S04]  /*0b70*/  STG.E.U8 desc[UR18][R4.64], R9 ;  /* 0x0000000904007986 */ /* 0x0081e8000c101112 */
[----:B------:R-:W2:Y:S01]  /*0b80*/  LDG.E.U8 R11, desc[UR18][R2.64+-0x1] ;  /* 0xffffff12020b7981 */ /* 0x000ea2000c1e1100 */
[----:B------:R-:W-:-:S04]  /*0b90*/  UIADD3 UR13, UP0, UPT, UR16, UR14, URZ ;  /* 0x0000000e100d7290 */ /* 0x000fc8000ff1e0ff */
[----:B------:R-:W-:Y:S01]  /*0ba0*/  ULEA.HI.X.SX32 UR26, UR16, UR17, 0x1, UP0 ;  /* 0x00000011101a7291 */ /* 0x000fe200080f0eff */
[----:B--2---:R1:W-:Y:S04]  /*0bb0*/  STG.E.U8 desc[UR18][R4.64+-0x1], R11 ;  /* 0xffffff0b04007986 */ /* 0x0043e8000c101112 */
[----:B------:R-:W2:Y:S01]  /*0bc0*/  LDG.E.U8 R13, desc[UR18][R2.64+-0x2] ;  /* 0xfffffe12020d7981 */ /* 0x000ea2000c1e1100 */
[----:B------:R-:W-:Y:S01]  /*0bd0*/  MOV R7, UR26 ;  /* 0x0000001a00077c02 */ /* 0x000fe20008000f00 */
[----:B------:R-:W-:Y:S01]  /*0be0*/  IMAD.U32 R6, RZ, RZ, UR13 ;  /* 0x0000000dff067e24 */ /* 0x000fe2000f8e00ff */
[----:B------:R-:W-:Y:S02]  /*0bf0*/  UIADD3 URZ, UP0, UPT, UR15, UR27, URZ ;  /* 0x0000001b0fff7290 */ /* 0x000fe4000ff1e0ff */
[----:B------:R-:W-:-:S02]  /*0c00*/  UIADD3 UR26, UPT, UPT, UR15, UR27, URZ ;  /* 0x0000001b0f1a7290 */ /* 0x000fc4000fffe0ff */
[----:B------:R-:W-:Y:S01]  /*0c10*/  ULEA.HI.X.SX32 UR13, UR15, UR28, 0x1, UP0 ;  /* 0x0000001c0f0d7291 */ /* 0x000fe200080f0eff */
[----:B--2---:R1:W-:Y:S04]  /*0c20*/  STG.E.U8 desc[UR18][R4.64+-0x2], R13 ;  /* 0xfffffe0d04007986 */ /* 0x0043e8000c101112 */
[----:B------:R-:W2:Y:S01]  /*0c30*/  LDG.E.U8 R7, desc[UR18][R6.64+-0x4] ;  /* 0xfffffc1206077981 */ /* 0x000ea2000c1e1100 */
[----:B------:R-:W-:Y:S01]  /*0c40*/  IMAD.U32 R8, RZ, RZ, UR26 ;  /* 0x0000001aff087e24 */ /* 0x000fe2000f8e00ff */
[----:B------:R-:W-:Y:S01]  /*0c50*/  UISETP.GT.U32.AND UP0, UPT, UR16, 0x4, UPT ;  /* 0x000000041000788c */ /* 0x000fe2000bf04070 */
[----:B0-----:R-:W-:Y:S01]  /*0c60*/  IMAD.U32 R9, RZ, RZ, UR13 ;  /* 0x0000000dff097e24 */ /* 0x001fe2000f8e00ff */
[----:B------:R-:W-:Y:S02]  /*0c70*/  UIADD3 UR13, UPT, UPT, UR16, -0x4, URZ ;  /* 0xfffffffc100d7890 */ /* 0x000fe4000fffe0ff */
[----:B------:R-:W-:-:S02]  /*0c80*/  UIADD3 UR15, UPT, UPT, UR15, -0x4, URZ ;  /* 0xfffffffc0f0f7890 */ /* 0x000fc4000fffe0ff */
[----:B------:R-:W-:Y:S02]  /*0c90*/  UIADD3 UR20, UPT, UPT, UR20, -0x4, URZ ;  /* 0xfffffffc14147890 */ /* 0x000fe4000fffe0ff */
[----:B------:R-:W-:Y:S01]  /*0ca0*/  UIADD3 UR21, UPT, UPT, UR21, -0x4, URZ ;  /* 0xfffffffc15157890 */ /* 0x000fe2000fffe0ff */
[----:B------:R-:W-:Y:S01]  /*0cb0*/  UMOV UR16, UR13 ;  /* 0x0000000d00107c82 */ /* 0x000fe20008000000 */
[----:B--2---:R1:W-:Y:S01]  /*0cc0*/  STG.E.U8 desc[UR18][R8.64+-0x4], R7 ;  /* 0xfffffc0708007986 */ /* 0x0043e2000c101112 */
[----:B------:R-:W-:Y:S09]  /*0cd0*/  BRA.U UP0, `(.L_x_4) ;  /* 0xfffffffd00807547 */ /* 0x000ff2000b83ffff */
.L_x_2:
[----:B------:R-:W-:-:S09]  /*0ce0*/  UISETP.GE.AND UP0, UPT, UR12, 0x1, UPT ;  /* 0x000000010c00788c */ /* 0x000fd2000bf06270 */
[----:B------:R-:W-:Y:S05]  /*0cf0*/  BRA.U !UP0, `(.L_x_5) ;  /* 0x0000000508287547 */ /* 0x000fea000b800000 */
[----:B------:R-:W-:Y:S01]  /*0d00*/  ULOP3.LUT UP0, UR22, UR12, 0x3, URZ, 0xc0, !UPT ;  /* 0x000000030c167892 */ /* 0x000fe2000f80c0ff */
[----:B------:R-:W-:Y:S01]  /*0d10*/  UMOV UR13, UR15 ;  /* 0x0000000f000d7c82 */ /* 0x000fe20008000000 */
[----:B------:R-:W-:-:S07]  /*0d20*/  UMOV UR14, UR12 ;  /* 0x0000000c000e7c82 */ /* 0x000fce0008000000 */
[----:B------:R-:W-:Y:S05]  /*0d30*/  BRA.U !UP0, `(.L_x_6) ;  /* 0x0000000108747547 */ /* 0x000fea000b800000 */
[----:B------:R-:W5:Y:S01]  /*0d40*/  LDCU.64 UR16, c[0x0][0x380] ;  /* 0x00007000ff1077ac */ /* 0x000f620008000a00 */
[----:B------:R-:W-:Y:S01]  /*0d50*/  USHF.R.S32.HI UR13, URZ, 0x1f, UR7 ;  /* 0x0000001fff0d7899 */ /* 0x000fe20008011407 */
[----:B------:R-:W0:Y:S01]  /*0d60*/  LDCU.64 UR20, c[0x0][0x390] ;  /* 0x00007200ff1477ac */ /* 0x000e220008000a00 */
[----:B-----5:R-:W-:-:S04]  /*0d70*/  UIADD3 UR14, UP0, UP1, UR12, UR16, UR7 ;  /* 0x000000100c0e7290 */ /* 0x020fc8000f91e007 */
[----:B------:R-:W-:Y:S02]  /*0d80*/  UIADD3.X UR13, UPT, UPT, URZ, UR17, UR13, UP0, UP1 ;  /* 0x00000011ff0d7290 */ /* 0x000fe400087e240d */
[----:B------:R-:W-:-:S04]  /*0d90*/  MOV R2, UR14 ;  /* 0x0000000e00027c02 */ /* 0x000fc80008000f00 */
[----:B---34-:R-:W-:-:S05]  /*0da0*/  IMAD.U32 R3, RZ, RZ, UR13 ;  /* 0x0000000dff037e24 */ /* 0x018fca000f8e00ff */
[----:B012---:R-:W2:Y:S01]  /*0db0*/  LDG.E.U8 R7, desc[UR18][R2.64+-0x1] ;  /* 0xffffff1202077981 */ /* 0x007ea2000c1e1100 */
[----:B------:R-:W-:Y:S02]  /*0dc0*/  USHF.R.S32.HI UR16, URZ, 0x1f, UR6 ;  /* 0x0000001fff107899 */ /* 0x000fe40008011406 */
[----:B------:R-:W-:Y:S02]  /*0dd0*/  USHF.R.S32.HI UR13, URZ, 0x1f, UR15 ;  /* 0x0000001fff0d7899 */ /* 0x000fe4000801140f */
[----:B------:R-:W-:-:S04]  /*0de0*/  UIADD3 UR14, UP0, UP1, UR15, UR20, UR6 ;  /* 0x000000140f0e7290 */ /* 0x000fc8000f91e006 */
        /* <DEDUP_REMOVED lines=8> */
[----:B0-----:R-:W2:Y:S01]  /*0e70*/  LDG.E.U8 R7, desc[UR18][R2.64+-0x2] ;  /* 0xfffffe1202077981 */ /* 0x001ea2000c1e1100 */
[----:B------:R-:W-:Y:S02]  /*0e80*/  UISETP.NE.AND UP0, UPT, UR22, 0x2, UPT ;  /* 0x000000021600788c */ /* 0x000fe4000bf05270 */
[----:B------:R-:W-:Y:S02]  /*0e90*/  UIADD3 UR14, UPT, UPT, UR12, -0x2, URZ ;  /* 0xfffffffe0c0e7890 */ /* 0x000fe4000fffe0ff */
[----:B------:R-:W-:Y:S01]  /*0ea0*/  UIADD3 UR13, UPT, UPT, UR15, -0x2, URZ ;  /* 0xfffffffe0f0d7890 */ /* 0x000fe2000fffe0ff */
[----:B--2---:R0:W-:Y:S04]  /*0eb0*/  STG.E.U8 desc[UR18][R4.64+-0x2], R7 ;  /* 0xfffffe0704007986 */ /* 0x0041e8000c101112 */
[----:B------:R-:W-:Y:S07]  /*0ec0*/  BRA.U !UP0, `(.L_x_6) ;  /* 0x0000000108107547 */ /* 0x000fee000b800000 */
[----:B------:R-:W2:Y:S01]  /*0ed0*/  LDG.E.U8 R3, desc[UR18][R2.64+-0x3] ;  /* 0xfffffd1202037981 */ /* 0x000ea2000c1e1100 */
[----:B------:R-:W-:Y:S02]  /*0ee0*/  UIADD3 UR14, UPT, UPT, UR12, -0x3, URZ ;  /* 0xfffffffd0c0e7890 */ /* 0x000fe4000fffe0ff */
[----:B------:R-:W-:Y:S01]  /*0ef0*/  UIADD3 UR13, UPT, UPT, UR15, -0x3, URZ ;  /* 0xfffffffd0f0d7890 */ /* 0x000fe2000fffe0ff */
[----:B--2---:R1:W-:Y:S11]  /*0f00*/  STG.E.U8 desc[UR18][R4.64+-0x3], R3 ;  /* 0xfffffd0304007986 */ /* 0x0043f6000c101112 */
.L_x_6:
[----:B------:R-:W-:-:S09]  /*0f10*/  UISETP.GE.U32.AND UP0, UPT, UR12, 0x4, UPT ;  /* 0x000000040c00788c */ /* 0x000fd2000bf06070 */
[----:B------:R-:W-:Y:S05]  /*0f20*/  BRA.U !UP0, `(.L_x_5) ;  /* 0x00000001089c7547 */ /* 0x000fea000b800000 */
[----:B------:R-:W0:Y:S01]  /*0f30*/  LDCU.64 UR22, c[0x0][0x380] ;  /* 0x00007000ff1677ac */ /* 0x000e220008000a00 */
[----:B------:R-:W0:Y:S01]  /*0f40*/  LDCU.64 UR24, c[0x0][0x390] ;  /* 0x00007200ff1877ac */ /* 0x000e220008000a00 */
[----:B------:R-:W-:Y:S02]  /*0f50*/  UIADD3 UR16, UPT, UPT, UR7, -0x1, URZ ;  /* 0xffffffff07107890 */ /* 0x000fe4000fffe0ff */
[----:B------:R-:W-:Y:S02]  /*0f60*/  UIADD3 UR17, UPT, UPT, UR6, -0x1, URZ ;  /* 0xffffffff06117890 */ /* 0x000fe4000fffe0ff */
[----:B------:R-:W-:Y:S02]  /*0f70*/  USHF.R.S32.HI UR20, URZ, 0x1f, UR7 ;  /* 0x0000001fff147899 */ /* 0x000fe40008011407 */
[----:B------:R-:W-:-:S12]  /*0f80*/  USHF.R.S32.HI UR21, URZ, 0x1f, UR6 ;  /* 0x0000001fff157899 */ /* 0x000fd80008011406 */
.L_x_7:
[----:B------:R-:W-:-:S04]  /*0f90*/  UIADD3 UR12, UPT, UPT, UR16, UR14, URZ ;  /* 0x0000000e100c7290 */ /* 0x000fc8000fffe0ff */
[----:B0-----:R-:W-:-:S04]  /*0fa0*/  UIADD3 UR15, UP0, UPT, UR12, UR22, URZ ;  /* 0x000000160c0f7290 */ /* 0x001fc8000ff1e0ff */
[----:B------:R-:W-:Y:S02]  /*0fb0*/  ULEA.HI.X.SX32 UR12, UR12, UR23, 0x1, UP0 ;  /* 0x000000170c0c7291 */ /* 0x000fe400080f0eff */
[----:B------:R-:W-:-:S04]  /*0fc0*/  IMAD.U32 R2, RZ, RZ, UR15 ;  /* 0x0000000fff027e24 */ /* 0x000fc8000f8e00ff */
[----:B-1-34-:R-:W-:-:S05]  /*0fd0*/  IMAD.U32 R3, RZ, RZ, UR12 ;  /* 0x0000000cff037e24 */ /* 0x01afca000f8e00ff */
[----:B------:R-:W3:Y:S01]  /*0fe0*/  LDG.E.U8 R9, desc[UR18][R2.64] ;  /* 0x0000001202097981 */ /* 0x000ee2000c1e1100 */
[----:B------:R-:W-:-:S04]  /*0ff0*/  UIADD3 UR12, UPT, UPT, UR17, UR13, URZ ;  /* 0x0000000d110c7290 */ /* 0x000fc8000fffe0ff */
[----:B------:R-:W-:-:S04]  /*1000*/  UIADD3 UR15, UP0, UPT, UR12, UR24, URZ ;  /* 0x000000180c0f7290 */ /* 0x000fc8000ff1e0ff */
[----:B------:R-:W-:Y:S02]  /*1010*/  ULEA.HI.X.SX32 UR12, UR12, UR25, 0x1, UP0 ;  /* 0x000000190c0c7291 */ /* 0x000fe400080f0eff */
[----:B--2---:R-:W-:-:S04]  /*1020*/  MOV R4, UR15 ;  /* 0x0000000f00047c02 */ /* 0x004fc80008000f00 */
[----:B------:R-:W-:-:S05]  /*1030*/  IMAD.U32 R5, RZ, RZ, UR12 ;  /* 0x0000000cff057e24 */ /* 0x000fca000f8e00ff */
[----:B---3--:R0:W-:Y:S04]  /*1040*/  STG.E.U8 desc[UR18][R4.64], R9 ;  /* 0x0000000904007986 */ /* 0x0081e8000c101112 */
[----:B------:R-:W2:Y:S01]  /*1050*/  LDG.E.U8 R11, desc[UR18][R2.64+-0x1] ;  /* 0xffffff12020b7981 */ /* 0x000ea2000c1e1100 */
[----:B------:R-:W-:Y:S02]  /*1060*/  USHF.R.S32.HI UR12, URZ, 0x1f, UR14 ;  /* 0x0000001fff0c7899 */ /* 0x000fe4000801140e */
[----:B------:R-:W-:-:S04]  /*1070*/  UIADD3 UR15, UP0, UP1, UR14, UR22, UR7 ;  /* 0x000000160e0f7290 */ /* 0x000fc8000f91e007 */
[----:B------:R-:W-:Y:S01]  /*1080*/  UIADD3.X UR12, UPT, UPT, UR12, UR23, UR20, UP0, UP1 ;  /* 0x000000170c0c7290 */ /* 0x000fe200087e2414 */
[----:B--2---:R0:W-:Y:S04]  /*1090*/  STG.E.U8 desc[UR18][R4.64+-0x1], R11 ;  /* 0xffffff0b04007986 */ /* 0x0041e8000c101112 */
[----:B------:R-:W2:Y:S01]  /*10a0*/  LDG.E.U8 R13, desc[UR18][R2.64+-0x2] ;  /* 0xfffffe12020d7981 */ /* 0x000ea2000c1e1100 */
[----:B------:R-:W-:Y:S01]  /*10b0*/  MOV R7, UR12 ;  /* 0x0000000c00077c02 */ /* 0x000fe20008000f00 */
[----:B------:R-:W-:Y:S01]  /*10c0*/  IMAD.U32 R6, RZ, RZ, UR15 ;  /* 0x0000000fff067e24 */ /* 0x000fe2000f8e00ff */
[----:B------:R-:W-:Y:S02]  /*10d0*/  USHF.R.S32.HI UR12, URZ, 0x1f, UR13 ;  /* 0x0000001fff0c7899 */ /* 0x000fe4000801140d */
[----:B------:R-:W-:-:S04]  /*10e0*/  UIADD3 UR15, UP0, UP1, UR13, UR24, UR6 ;  /* 0x000000180d0f7290 */ /* 0x000fc8000f91e006 */
[----:B------:R-:W-:Y:S01]  /*10f0*/  UIADD3.X UR12, UPT, UPT, UR12, UR25, UR21, UP0, UP1 ;  /* 0x000000190c0c7290 */ /* 0x000fe200087e2415 */
[----:B--2---:R0:W-:Y:S04]  /*1100*/  STG.E.U8 desc[UR18][R4.64+-0x2], R13 ;  /* 0xfffffe0d04007986 */ /* 0x0041e8000c101112 */
[----:B------:R-:W2:Y:S01]  /*1110*/  LDG.E.U8 R7, desc[UR18][R6.64+-0x4] ;  /* 0xfffffc1206077981 */ /* 0x000ea2000c1e1100 */
[----:B------:R-:W-:Y:S01]  /*1120*/  IMAD.U32 R2, RZ, RZ, UR15 ;  /* 0x0000000fff027e24 */ /* 0x000fe2000f8e00ff */
[----:B------:R-:W-:Y:S01]  /*1130*/  MOV R3, UR12 ;  /* 0x0000000c00037c02 */ /* 0x000fe20008000f00 */
[----:B------:R-:W-:Y:S02]  /*1140*/  UISETP.GT.U32.AND UP0, UPT, UR14, 0x4, UPT ;  /* 0x000000040e00788c */ /* 0x000fe4000bf04070 */
[----:B------:R-:W-:-:S02]  /*1150*/  UIADD3 UR12, UPT, UPT, UR14, -0x4, URZ ;  /* 0xfffffffc0e0c7890 */ /* 0x000fc4000fffe0ff */
[----:B------:R-:W-:-:S05]  /*1160*/  UIADD3 UR13, UPT, UPT, UR13, -0x4, URZ ;  /* 0xfffffffc0d0d7890 */ /* 0x000fca000fffe0ff */
[----:B------:R-:W-:Y:S01]  /*1170*/  UMOV UR14, UR12 ;  /* 0x0000000c000e7c82 */ /* 0x000fe20008000000 */
[----:B--2---:R0:W-:Y:S01]  /*1180*/  STG.E.U8 desc[UR18][R2.64+-0x4], R7 ;  /* 0xfffffc0702007986 */ /* 0x0041e2000c101112 */
[----:B------:R-:W-:Y:S05]  /*1190*/  BRA.U UP0, `(.L_x_7) ;  /* 0xfffffffd007c7547 */ /* 0x000fea000b83ffff */
.L_x_5:
[----:B------:R-:W-:-:S04]  /*11a0*/  UIADD3 UR4, UPT, UPT, UR4, 0x1, URZ ;  /* 0x0000000104047890 */ /* 0x000fc8000fffe0ff */
[----:B------:R-:W-:-:S09]  /*11b0*/  UISETP.NE.AND UP0, UPT, UR4, UR8, UPT ;  /* 0x000000080400728c */ /* 0x000fd2000bf05270 */
[----:B------:R-:W-:Y:S05]  /*11c0*/  BRA.U UP0, `(.L_x_8) ;  /* 0xffffffed00d87547 */ /* 0x000fea000b83ffff */
[----:B0-----:R-:W-:Y:S05]  /*11d0*/  EXIT ;  /* 0x000000000000794d */ /* 0x001fea0003800000 */
.L_x_9:
[----:B------:R-:W-:-:S00]  /*11e0*/  BRA `(.L_x_9) ;  /* 0xfffffffc00fc7947 */ /* 0x000fc0000383ffff */
[----:B------:R-:W-:-:S00]  /*11f0*/  NOP ;  /* 0x0000000000007918 */ /* 0x000fc00000000000 */
        /* <DEDUP_REMOVED lines=8> */
.L_x_14:


//--------------------- .text.SelectColorBytes    --------------------------
	.section	.text.SelectColorBytes,"ax",@progbits
	.align	128
        .global         SelectColorBytes
        .type           SelectColorBytes,@function
        .size           SelectColorBytes,(.L_x_15 - SelectColorBytes)
        .other          SelectColorBytes,@"STO_CUDA_ENTRY STV_DEFAULT"
SelectColorBytes:
.text.SelectColorBytes:
[----:B------:R-:W-:Y:S01]  /*0000*/  LDC R1, c[0x0][0x37c] ;  /* 0x0000df00ff017b82 */ /* 0x000fe20000000800 */
[----:B------:R-:W0:Y:S07]  /*0010*/  S2R R13, SR_CTAID.X ;  /* 0x00000000000d7919 */ /* 0x000e2e0000002500 */
[----:B------:R-:W1:Y:S01]  /*0020*/  LDC R0, c[0x0][0x3ac] ;  /* 0x0000eb00ff007b82 */ /* 0x000e620000000800 */
[----:B------:R-:W0:Y:S01]  /*0030*/  LDCU UR4, c[0x0][0x360] ;  /* 0x00006c00ff0477ac */ /* 0x000e220008000800 */
[----:B------:R-:W0:Y:S01]  /*0040*/  S2R R2, SR_TID.X ;  /* 0x0000000000027919 */ /* 0x000e220000002100 */
[----:B------:R-:W2:Y:S01]  /*0050*/  LDCU UR5, c[0x0][0x3a0] ;  /* 0x00007400ff0577ac */ /* 0x000ea20008000800 */
[----:B-1----:R-:W-:-:S04]  /*0060*/  IMAD R0, R0, R0, RZ ;  /* 0x0000000000007224 */ /* 0x002fc800078e02ff */
[----:B--2---:R-:W-:Y:S02]  /*0070*/  IMAD R6, R0, UR5, RZ ;  /* 0x0000000500067c24 */ /* 0x004fe4000f8e02ff */
[----:B0-----:R-:W-:-:S05]  /*0080*/  IMAD R13, R13, UR4, R2 ;  /* 0x000000040d0d7c24 */ /* 0x001fca000f8e0202 */
[----:B------:R-:W-:-:S13]  /*0090*/  ISETP.GE.AND P0, PT, R13, R6, PT ;  /* 0x000000060d00720c */ /* 0x000fda0003f06270 */
[----:B------:R-:W-:Y:S05]  /*00a0*/  @P0 EXIT ;  /* 0x000000000000094d */ /* 0x000fea0003800000 */
[----:B------:R-:W-:Y:S01]  /*00b0*/  IABS R7, R0 ;  /* 0x0000000000077213 */ /* 0x000fe20000000000 */
[----:B------:R-:W0:Y:S01]  /*00c0*/  LDC R4, c[0x0][0x3a4] ;  /* 0x0000e900ff047b82 */ /* 0x000e220000000800 */
[----:B------:R-:W1:Y:S02]  /*00d0*/  LDCU UR8, c[0x0][0x3b0] ;  /* 0x00007600ff0877ac */ /* 0x000e640008000800 */
[----:B------:R-:W2:Y:S01]  /*00e0*/  I2F.RP R2, R7 ;  /* 0x0000000700027306 */ /* 0x000ea20000209400 */
[----:B------:R-:W3:Y:S04]  /*00f0*/  LDCU UR5, c[0x0][0x370] ;  /* 0x00006e00ff0577ac */ /* 0x000ee80008000800 */
[----:B------:R-:W4:Y:S01]  /*0100*/  LDC R8, c[0x0][0x3ac] ;  /* 0x0000eb00ff087b82 */ /* 0x000f220000000800 */
[----:B------:R-:W0:Y:S01]  /*0110*/  LDCU.64 UR6, c[0x0][0x358] ;  /* 0x00006b00ff0677ac */ /* 0x000e220008000a00 */
[----:B------:R-:W0:Y:S01]  /*0120*/  LDCU UR12, c[0x0][0x3a4] ;  /* 0x00007480ff0c77ac */ /* 0x000e220008000800 */
[----:B------:R-:W0:Y:S01]  /*0130*/  LDCU.64 UR10, c[0x0][0x380] ;  /* 0x00007000ff0a77ac */ /* 0x000e220008000a00 */
[----:B--2---:R-:W2:Y:S01]  /*0140*/  MUFU.RCP R2, R2 ;  /* 0x0000000200027308 */ /* 0x004ea20000001000 */
[----:B-1----:R-:W-:Y:S01]  /*0150*/  IMAD R9, RZ, RZ, -UR8 ;  /* 0x80000008ff097e24 */ /* 0x002fe2000f8e02ff */
[----:B------:R-:W1:Y:S04]  /*0160*/  LDCU.64 UR8, c[0x0][0x390] ;  /* 0x00007200ff0877ac */ /* 0x000e680008000a00 */
[----:B0-----:R-:W-:Y:S01]  /*0170*/  LEA R9, R9, R4, 0x1 ;  /* 0x0000000409097211 */ /* 0x001fe200078e08ff */
[----:B---3--:R-:W-:-:S03]  /*0180*/  UIMAD UR4, UR4, UR5, URZ ;  /* 0x00000005040472a4 */ /* 0x008fc6000f8e02ff */
[----:B------:R-:W-:Y:S01]  /*0190*/  ISETP.NE.AND P0, PT, R9, RZ, PT ;  /* 0x000000ff0900720c */ /* 0x000fe20003f05270 */
[----:B--2---:R-:W-:-:S04]  /*01a0*/  VIADD R10, R2, 0xffffffe ;  /* 0x0ffffffe020a7836 */ /* 0x004fc80000000000 */
[----:B------:R0:W2:Y:S02]  /*01b0*/  F2I.FTZ.U32.TRUNC.NTZ R11, R10 ;  /* 0x0000000a000b7305 */ /* 0x0000a4000021f000 */
[----:B0-----:R-:W-:Y:S02]  /*01c0*/  IMAD.MOV.U32 R10, RZ, RZ, RZ ;  /* 0x000000ffff0a7224 */ /* 0x001fe400078e00ff */
[----:B--2---:R-:W-:-:S04]  /*01d0*/  IMAD.MOV R2, RZ, RZ, -R11 ;  /* 0x000000ffff027224 */ /* 0x004fc800078e0a0b */
[----:B------:R-:W-:-:S04]  /*01e0*/  IMAD R3, R2, R7, RZ ;  /* 0x0000000702037224 */ /* 0x000fc800078e02ff */
[----:B------:R-:W-:Y:S01]  /*01f0*/  IMAD.HI.U32 R10, R11, R3, R10 ;  /* 0x000000030b0a7227 */ /* 0x000fe200078e000a */
[----:B-1--4-:R-:W-:-:S07]  /*0200*/  LOP3.LUT R11, RZ, R9, RZ, 0x33, !PT ;  /* 0x00000009ff0b7212 */ /* 0x012fce00078e33ff */
.L_x_10:
[----:B------:R-:W-:Y:S02]  /*0210*/  IABS R12, R8 ;  /* 0x00000008000c7213 */ /* 0x000fe40000000000 */
[----:B------:R-:W-:Y:S02]  /*0220*/  IABS R2, R0 ;  /* 0x0000000000027213 */ /* 0x000fe40000000000 */
[----:B0-----:R-:W-:Y:S01]  /*0230*/  IABS R3, R13 ;  /* 0x0000000d00037213 */ /* 0x001fe20000000000 */
[----:B------:R-:W0:Y:S01]  /*0240*/  I2F.RP R4, R12 ;  /* 0x0000000c00047306 */ /* 0x000e220000209400 */
[-C--:B------:R-:W-:Y:S01]  /*0250*/  IABS R14, R9.reuse ;  /* 0x00000009000e7213 */ /* 0x080fe20000000000 */
[----:B------:R-:W-:Y:S01]  /*0260*/  IMAD.MOV R2, RZ, RZ, -R2 ;  /* 0x000000ffff027224 */ /* 0x000fe200078e0a02 */
[----:B------:R-:W-:Y:S01]  /*0270*/  IABS R20, R9 ;  /* 0x0000000900147213 */ /* 0x000fe20000000000 */
[----:B------:R-:W-:-:S04]  /*0280*/  IMAD.HI.U32 R16, R10, R3, RZ ;  /* 0x000000030a107227 */ /* 0x000fc800078e00ff */
[----:B------:R-:W-:Y:S01]  /*0290*/  IMAD R2, R16, R2, R3 ;  /* 0x0000000210027224 */ /* 0x000fe200078e0203 */
[----:B------:R-:W1:Y:S01]  /*02a0*/  I2F.RP R5, R14 ;  /* 0x0000000e00057306 */ /* 0x000e620000209400 */
[----:B------:R-:W-:Y:S01]  /*02b0*/  IABS R3, R0 ;  /* 0x0000000000037213 */ /* 0x000fe20000000000 */
[----:B------:R-:W-:Y:S02]  /*02c0*/  IMAD.MOV R20, RZ, RZ, -R20 ;  /* 0x000000ffff147224 */ /* 0x000fe400078e0a14 */
[----:B------:R-:W-:-:S04]  /*02d0*/  ISETP.GT.U32.AND P2, PT, R7, R2, PT ;  /* 0x000000020700720c */ /* 0x000fc80003f44070 */
[----:B0-----:R-:W0:Y:S08]  /*02e0*/  MUFU.RCP R4, R4 ;  /* 0x0000000400047308 */ /* 0x001e300000001000 */
[----:B-1----:R-:W1:Y:S01]  /*02f0*/  MUFU.RCP R5, R5 ;  /* 0x0000000500057308 */ /* 0x002e620000001000 */
[----:B------:R-:W-:Y:S01]  /*0300*/  @!P2 IADD3 R2, PT, PT, R2, -R3, RZ ;  /* 0x800000030202a210 */ /* 0x000fe20007ffe0ff */
[----:B------:R-:W-:Y:S01]  /*0310*/  @!P2 VIADD R16, R16, 0x1 ;  /* 0x000000011010a836 */ /* 0x000fe20000000000 */
[----:B------:R-:W-:-:S02]  /*0320*/  ISETP.NE.AND P2, PT, R0, RZ, PT ;  /* 0x000000ff0000720c */ /* 0x000fc40003f45270 */
[----:B------:R-:W-:Y:S02]  /*0330*/  ISETP.GE.U32.AND P1, PT, R2, R7, PT ;  /* 0x000000070200720c */ /* 0x000fe40003f26070 */
[----:B------:R-:W-:Y:S01]  /*0340*/  LOP3.LUT R2, R13, R0, RZ, 0x3c, !PT ;  /* 0x000000000d027212 */ /* 0x000fe200078e3cff */
[----:B0-----:R-:W-:-:S03]  /*0350*/  VIADD R3, R4, 0xffffffe ;  /* 0x0ffffffe04037836 */ /* 0x001fc60000000000 */
[----:B------:R-:W-:Y:S01]  /*0360*/  ISETP.GE.AND P3, PT, R2, RZ, PT ;  /* 0x000000ff0200720c */ /* 0x000fe20003f66270 */
[----:B------:R-:W-:Y:S02]  /*0370*/  HFMA2 R2, -RZ, RZ, 0, 0 ;  /* 0x00000000ff027431 */ /* 0x000fe400000001ff */
[----:B------:R-:W0:Y:S01]  /*0380*/  F2I.FTZ.U32.TRUNC.NTZ R3, R3 ;  /* 0x0000000300037305 */ /* 0x000e22000021f000 */
[----:B-1----:R-:W-:-:S03]  /*0390*/  IADD3 R4, PT, PT, R5, 0xffffffe, RZ ;  /* 0x0ffffffe05047810 */ /* 0x002fc60007ffe0ff */
[----:B------:R-:W-:-:S04]  /*03a0*/  @P1 VIADD R16, R16, 0x1 ;  /* 0x0000000110101836 */ /* 0x000fc80000000000 */
[----:B------:R1:W2:Y:S02]  /*03b0*/  F2I.FTZ.U32.TRUNC.NTZ R5, R4 ;  /* 0x0000000400057305 */ /* 0x0002a4000021f000 */
[----:B------:R-:W-:Y:S01]  /*03c0*/  @!P3 IMAD.MOV R16, RZ, RZ, -R16 ;  /* 0x000000ffff10b224 */ /* 0x000fe200078e0a10 */
[----:B------:R-:W-:-:S04]  /*03d0*/  @!P2 LOP3.LUT R16, RZ, R0, RZ, 0x33, !PT ;  /* 0x00000000ff10a212 */ /* 0x000fc800078e33ff */
[----:B------:R-:W-:Y:S01]  /*03e0*/  IABS R18, R16 ;  /* 0x0000001000127213 */ /* 0x000fe20000000000 */
[----:B------:R-:W-:Y:S01]  /*03f0*/  IMAD.MOV R15, RZ, RZ, -R16 ;  /* 0x000000ffff0f7224 */ /* 0x000fe200078e0a10 */
[----:B0-----:R-:W-:Y:S01]  /*0400*/  IADD3 R17, PT, PT, RZ, -R3, RZ ;  /* 0x80000003ff117210 */ /* 0x001fe20007ffe0ff */
[----:B-1----:R-:W-:Y:S02]  /*0410*/  IMAD.MOV.U32 R4, RZ, RZ, RZ ;  /* 0x000000ffff047224 */ /* 0x002fe400078e00ff */
[----:B------:R-:W-:Y:S02]  /*0420*/  IMAD R15, R0, R15, R13 ;  /* 0x0000000f000f7224 */ /* 0x000fe400078e020d */
[----:B------:R-:W-:Y:S02]  /*0430*/  IMAD R17, R17, R12, RZ ;  /* 0x0000000c11117224 */ /* 0x000fe400078e02ff */
[----:B--2---:R-:W-:Y:S02]  /*0440*/  IMAD.MOV R19, RZ, RZ, -R5 ;  /* 0x000000ffff137224 */ /* 0x004fe400078e0a05 */
[----:B------:R-:W-:Y:S01]  /*0450*/  IMAD.HI.U32 R2, R3, R17, R2 ;  /* 0x0000001103027227 */ /* 0x000fe200078e0002 */
[----:B------:R-:W-:-:S03]  /*0460*/  IABS R3, R15 ;  /* 0x0000000f00037213 */ /* 0x000fc60000000000 */
[----:B------:R-:W-:Y:S02]  /*0470*/  IMAD R17, R19, R14, RZ ;  /* 0x0000000e13117224 */ /* 0x000fe400078e02ff */
[----:B------:R-:W-:-:S04]  /*0480*/  IMAD.HI.U32 R2, R2, R3, RZ ;  /* 0x0000000302027227 */ /* 0x000fc800078e00ff */
[----:B------:R-:W-:Y:S01]  /*0490*/  IMAD.HI.U32 R4, R5, R17, R4 ;  /* 0x0000001105047227 */ /* 0x000fe200078e0004 */
[----:B------:R-:W-:-:S03]  /*04a0*/  MOV R5, R18 ;  /* 0x0000001200057202 */ /* 0x000fc60000000f00 */
[----:B------:R-:W-:Y:S02]  /*04b0*/  IMAD.MOV R17, RZ, RZ, -R2 ;  /* 0x000000ffff117224 */ /* 0x000fe400078e0a02 */
[----:B------:R-:W-:Y:S02]  /*04c0*/  IMAD.MOV.U32 R18, RZ, RZ, R20 ;  /* 0x000000ffff127224 */ /* 0x000fe400078e0014 */
[----:B------:R-:W-:-:S04]  /*04d0*/  IMAD.HI.U32 R4, R4, R5, RZ ;  /* 0x0000000504047227 */ /* 0x000fc800078e00ff */
[----:B------:R-:W-:Y:S02]  /*04e0*/  IMAD R3, R12, R17, R3 ;  /* 0x000000110c037224 */ /* 0x000fe400078e0203 */
[----:B------:R-:W-:-:S03]  /*04f0*/  IMAD R5, R4, R18, R5 ;  /* 0x0000001204057224 */ /* 0x000fc600078e0205 */
[----:B------:R-:W-:Y:S02]  /*0500*/  ISETP.GT.U32.AND P5, PT, R12, R3, PT ;  /* 0x000000030c00720c */ /* 0x000fe40003fa4070 */
[----:B------:R-:W-:-:S11]  /*0510*/  ISETP.GT.U32.AND P6, PT, R14, R5, PT ;  /* 0x000000050e00720c */ /* 0x000fd60003fc4070 */
[----:B------:R-:W-:Y:S01]  /*0520*/  @!P5 IMAD.IADD R3, R3, 0x1, -R12 ;  /* 0x000000010303d824 */ /* 0x000fe200078e0a0c */
[----:B------:R-:W-:Y:S01]  /*0530*/  @!P5 IADD3 R2, PT, PT, R2, 0x1, RZ ;  /* 0x000000010202d810 */ /* 0x000fe20007ffe0ff */
[----:B------:R-:W-:Y:S01]  /*0540*/  @!P6 VIADD R4, R4, 0x1 ;  /* 0x000000010404e836 */ /* 0x000fe20000000000 */
[----:B------:R-:W-:Y:S02]  /*0550*/  @!P6 IADD3 R5, PT, PT, R5, -R14, RZ ;  /* 0x8000000e0505e210 */ /* 0x000fe40007ffe0ff */
[----:B------:R-:W-:Y:S02]  /*0560*/  ISETP.GE.U32.AND P2, PT, R3, R12, PT ;  /* 0x0000000c0300720c */ /* 0x000fe40003f46070 */
[----:B------:R-:W-:Y:S02]  /*0570*/  ISETP.GE.U32.AND P1, PT, R5, R14, PT ;  /* 0x0000000e0500720c */ /* 0x000fe40003f26070 */
[----:B------:R-:W-:Y:S02]  /*0580*/  LOP3.LUT R5, R16, R9, RZ, 0x3c, !PT ;  /* 0x0000000910057212 */ /* 0x000fe400078e3cff */
[----:B------:R-:W-:-:S02]  /*0590*/  LOP3.LUT R3, R15, R8, RZ, 0x3c, !PT ;  /* 0x000000080f037212 */ /* 0x000fc400078e3cff */
[----:B------:R-:W-:Y:S02]  /*05a0*/  ISETP.GE.AND P3, PT, R5, RZ, PT ;  /* 0x000000ff0500720c */ /* 0x000fe40003f66270 */
[----:B------:R-:W-:Y:S02]  /*05b0*/  ISETP.GE.AND P4, PT, R3, RZ, PT ;  /* 0x000000ff0300720c */ /* 0x000fe40003f86270 */
[----:B------:R-:W-:Y:S01]  /*05c0*/  ISETP.NE.AND P5, PT, R8, RZ, PT ;  /* 0x000000ff0800720c */ /* 0x000fe20003fa5270 */
[----:B------:R-:W-:Y:S02]  /*05d0*/  @P2 VIADD R2, R2, 0x1 ;  /* 0x0000000102022836 */ /* 0x000fe40000000000 */
[----:B------:R-:W-:-:S03]  /*05e0*/  @P1 VIADD R4, R4, 0x1 ;  /* 0x0000000104041836 */ /* 0x000fc60000000000 */
[----:B------:R-:W-:-:S03]  /*05f0*/  MOV R5, R2 ;  /* 0x0000000200057202 */ /* 0x000fc60000000f00 */
[----:B------:R-:W-:Y:S02]  /*0600*/  @!P3 IMAD.MOV R4, RZ, RZ, -R4 ;  /* 0x000000ffff04b224 */ /* 0x000fe400078e0a04 */
[----:B------:R-:W-:Y:S02]  /*0610*/  @!P4 IMAD.MOV R5, RZ, RZ, -R5 ;  /* 0x000000ffff05c224 */ /* 0x000fe400078e0a05 */
[----:B------:R-:W-:Y:S02]  /*0620*/  @!P5 LOP3.LUT R5, RZ, R8, RZ, 0x33, !PT ;  /* 0x00000008ff05d212 */ /* 0x000fe400078e33ff */
[----:B------:R-:W-:-:S03]  /*0630*/  SEL R4, R11, R4, !P0 ;  /* 0x000000040b047207 */ /* 0x000fc60004000000 */
[----:B------:R-:W-:Y:S01]  /*0640*/  IMAD.MOV R2, RZ, RZ, -R5 ;  /* 0x000000ffff027224 */ /* 0x000fe200078e0a05 */
[----:B------:R-:W-:Y:S01]  /*0650*/  IADD3 R3, PT, PT, -R4, RZ, RZ ;  /* 0x000000ff04037210 */ /* 0x000fe20007ffe1ff */
[----:B------:R-:W-:-:S04]  /*0660*/  IMAD.IADD R4, R5, 0x1, R4 ;  /* 0x0000000105047824 */ /* 0x000fc800078e0204 */
[----:B------:R-:W-:Y:S02]  /*0670*/  IMAD R16, R9, R3, R16 ;  /* 0x0000000309107224 */ /* 0x000fe400078e0210 */
[----:B------:R-:W-:-:S05]  /*0680*/  IMAD R3, R8, R2, R15 ;  /* 0x0000000208037224 */ /* 0x000fca00078e020f */
[----:B------:R-:W-:-:S05]  /*0690*/  IADD3 R3, PT, PT, R3, R16, RZ ;  /* 0x0000001003037210 */ /* 0x000fca0007ffe0ff */
[----:B------:R-:W-:-:S05]  /*06a0*/  IMAD R3, R4, UR12, R3 ;  /* 0x0000000c04037c24 */ /* 0x000fca000f8e0203 */
[----:B------:R-:W-:-:S04]  /*06b0*/  IADD3 R2, P1, PT, R3, UR8, RZ ;  /* 0x0000000803027c10 */ /* 0x000fc8000ff3e0ff */
[----:B------:R-:W-:-:S06]  /*06c0*/  LEA.HI.X.SX32 R3, R3, UR9, 0x1, P1 ;  /* 0x0000000903037c11 */ /* 0x000fcc00088f0eff */
[----:B------:R-:W2:Y:S01]  /*06d0*/  LDG.E.U8 R3, desc[UR6][R2.64] ;  /* 0x0000000602037981 */ /* 0x000ea2000c1e1100 */
[----:B------:R-:W-:-:S04]  /*06e0*/  IADD3 R4, P1, PT, R13, UR10, RZ ;  /* 0x0000000a0d047c10 */ /* 0x000fc8000ff3e0ff */
[C---:B------:R-:W-:Y:S01]  /*06f0*/  LEA.HI.X.SX32 R5, R13.reuse, UR11, 0x1, P1 ;  /* 0x0000000b0d057c11 */ /* 0x040fe200088f0eff */
[----:B------:R-:W-:-:S05]  /*0700*/  VIADD R13, R13, UR4 ;  /* 0x000000040d0d7c36 */ /* 0x000fca0008000000 */
[----:B------:R-:W-:Y:S01]  /*0710*/  ISETP.GE.AND P1, PT, R13, R6, PT ;  /* 0x000000060d00720c */ /* 0x000fe20003f26270 */
[----:B--2---:R0:W-:-:S12]  /*0720*/  STG.E.U8 desc[UR6][R4.64], R3 ;  /* 0x0000000304007986 */ /* 0x0041d8000c101106 */
[----:B------:R-:W-:Y:S05]  /*0730*/  @!P1 BRA `(.L_x_10) ;  /* 0xfffffff800b49947 */ /* 0x000fea000383ffff */
[----:B------:R-:W-:Y:S05]  /*0740*/  EXIT ;  /* 0x000000000000794d */ /* 0x000fea0003800000 */
.L_x_11:
        /* <DEDUP_REMOVED lines=11> */
.L_x_15:


//--------------------- .text.SelectNhBytes       --------------------------
	.section	.text.SelectNhBytes,"ax",@progbits
	.align	128
        .global         SelectNhBytes
        .type           SelectNhBytes,@function
        .size           SelectNhBytes,(.L_x_16 - SelectNhBytes)
        .other          SelectNhBytes,@"STO_CUDA_ENTRY STV_DEFAULT"
SelectNhBytes:
.text.SelectNhBytes:
[----:B------:R-:W-:Y:S01]  /*0000*/  LDC R1, c[0x0][0x37c] ;  /* 0x0000df00ff017b82 */ /* 0x000fe20000000800 */
[----:B------:R-:W0:Y:S01]  /*0010*/  S2R R6, SR_CTAID.X ;  /* 0x0000000000067919 */ /* 0x000e220000002500 */
[----:B------:R-:W0:Y:S01]  /*0020*/  LDCU UR4, c[0x0][0x360] ;  /* 0x00006c00ff0477ac */ /* 0x000e220008000800 */
[----:B------:R-:W0:Y:S01]  /*0030*/  S2R R3, SR_TID.X ;  /* 0x0000000000037919 */ /* 0x000e220000002100 */
[----:B------:R-:W1:Y:S01]  /*0040*/  LDCU UR5, c[0x0][0x3a4] ;  /* 0x00007480ff0577ac */ /* 0x000e620008000800 */
[----:B0-----:R-:W-:-:S05]  /*0050*/  IMAD R6, R6, UR4, R3 ;  /* 0x0000000406067c24 */ /* 0x001fca000f8e0203 */
[----:B-1----:R-:W-:-:S13]  /*0060*/  ISETP.GE.AND P0, PT, R6, UR5, PT ;  /* 0x0000000506007c0c */ /* 0x002fda000bf06270 */
[----:B------:R-:W-:Y:S05]  /*0070*/  @P0 EXIT ;  /* 0x000000000000094d */ /* 0x000fea0003800000 */
[----:B------:R-:W0:Y:S01]  /*0080*/  LDC R3, c[0x0][0x3a8] ;  /* 0x0000ea00ff037b82 */ /* 0x000e220000000800 */
[----:B------:R-:W1:Y:S01]  /*0090*/  LDCU UR5, c[0x0][0x3b4] ;  /* 0x00007680ff0577ac */ /* 0x000e620008000800 */
[----:B------:R-:W2:Y:S01]  /*00a0*/  LDCU.64 UR6, c[0x0][0x358] ;  /* 0x00006b00ff0677ac */ /* 0x000ea20008000a00 */
[----:B------:R-:W3:Y:S01]  /*00b0*/  LDCU UR14, c[0x0][0x3b4] ;  /* 0x00007680ff0e77ac */ /* 0x000ee20008000800 */
[----:B------:R-:W4:Y:S01]  /*00c0*/  LDCU UR15, c[0x0][0x3a8] ;  /* 0x00007500ff0f77ac */ /* 0x000f220008000800 */
[----:B------:R-:W0:Y:S01]  /*00d0*/  LDCU.64 UR8, c[0x0][0x3a0] ;  /* 0x00007400ff0877ac */ /* 0x000e220008000a00 */
[----:B-1----:R-:W-:Y:S01]  /*00e0*/  IMAD R0, RZ, RZ, -UR5 ;  /* 0x80000005ff007e24 */ /* 0x002fe2000f8e02ff */
[----:B------:R-:W1:Y:S03]  /*00f0*/  LDCU UR5, c[0x0][0x370] ;  /* 0x00006e00ff0577ac */ /* 0x000e660008000800 */
[----:B0-----:R-:W-:Y:S01]  /*0100*/  IMAD R0, R0, 0x2, R3 ;  /* 0x0000000200007824 */ /* 0x001fe200078e0203 */
[----:B------:R-:W0:Y:S01]  /*0110*/  LDCU.64 UR10, c[0x0][0x390] ;  /* 0x00007200ff0a77ac */ /* 0x000e220008000a00 */
[----:B------:R-:W0:Y:S03]  /*0120*/  LDC R3, c[0x0][0x39c] ;  /* 0x0000e700ff037b82 */ /* 0x000e260000000800 */
[----:B------:R-:W-:Y:S01]  /*0130*/  IABS R2, R0 ;  /* 0x0000000000027213 */ /* 0x000fe20000000000 */
[----:B------:R-:W0:Y:S01]  /*0140*/  LDCU.64 UR12, c[0x0][0x380] ;  /* 0x00007000ff0c77ac */ /* 0x000e220008000a00 */
[----:B------:R-:W-:-:S02]  /*0150*/  ISETP.NE.AND P0, PT, R0, RZ, PT ;  /* 0x000000ff0000720c */ /* 0x000fc40003f05270 */
[----:B------:R-:W5:Y:S01]  /*0160*/  I2F.RP R7, R2 ;  /* 0x0000000200077306 */ /* 0x000f620000209400 */
[----:B------:R-:W-:Y:S01]  /*0170*/  LOP3.LUT R11, RZ, R0, RZ, 0x33, !PT ;  /* 0x00000000ff0b7212 */ /* 0x000fe200078e33ff */
[----:B-1----:R-:W-:-:S06]  /*0180*/  UIMAD UR4, UR4, UR5, URZ ;  /* 0x00000005040472a4 */ /* 0x002fcc000f8e02ff */
[----:B-----5:R-:W1:Y:S02]  /*0190*/  MUFU.RCP R7, R7 ;  /* 0x0000000700077308 */ /* 0x020e640000001000 */
[----:B-1----:R-:W-:-:S06]  /*01a0*/  VIADD R4, R7, 0xffffffe ;  /* 0x0ffffffe07047836 */ /* 0x002fcc0000000000 */
[----:B------:R1:W5:Y:S02]  /*01b0*/  F2I.FTZ.U32.TRUNC.NTZ R5, R4 ;  /* 0x0000000400057305 */ /* 0x000364000021f000 */
[----:B-1----:R-:W-:Y:S01]  /*01c0*/  IMAD.MOV.U32 R4, RZ, RZ, RZ ;  /* 0x000000ffff047224 */ /* 0x002fe200078e00ff */
[----:B-----5:R-:W-:-:S05]  /*01d0*/  IADD3 R7, PT, PT, RZ, -R5, RZ ;  /* 0x80000005ff077210 */ /* 0x020fca0007ffe0ff */
[----:B------:R-:W-:-:S04]  /*01e0*/  IMAD R7, R7, R2, RZ ;  /* 0x0000000207077224 */ /* 0x000fc800078e02ff */
[----:B------:R-:W-:-:S04]  /*01f0*/  IMAD.HI.U32 R4, R5, R7, R4 ;  /* 0x0000000705047227 */ /* 0x000fc800078e0004 */
[----:B0-234-:R-:W-:-:S07]  /*0200*/  IMAD.MOV.U32 R5, RZ, RZ, R6 ;  /* 0x000000ffff057224 */ /* 0x01dfce00078e0006 */
.L_x_12:
[----:B0-----:R-:W-:-:S05]  /*0210*/  IMAD R7, R5, UR8, R3 ;  /* 0x0000000805077c24 */ /* 0x001fca000f8e0203 */
[----:B------:R-:W-:-:S04]  /*0220*/  IADD3 R6, P1, PT, R7, UR10, RZ ;  /* 0x0000000a07067c10 */ /* 0x000fc8000ff3e0ff */
[----:B------:R-:W-:-:S05]  /*0230*/  LEA.HI.X.SX32 R7, R7, UR11, 0x1, P1 ;  /* 0x0000000b07077c11 */ /* 0x000fca00088f0eff */
[----:B------:R0:W2:Y:S01]  /*0240*/  LDG.E.U8 R13, desc[UR6][R6.64] ;  /* 0x00000006060d7981 */ /* 0x0000a2000c1e1100 */
[----:B------:R-:W-:Y:S02]  /*0250*/  IABS R8, R0 ;  /* 0x0000000000087213 */ /* 0x000fe40000000000 */
[----:B------:R-:W-:-:S03]  /*0260*/  IABS R9, R5 ;  /* 0x0000000500097213 */ /* 0x000fc60000000000 */
[----:B------:R-:W-:Y:S02]  /*0270*/  IMAD.MOV R10, RZ, RZ, -R8 ;  /* 0x000000ffff0a7224 */ /* 0x000fe400078e0a08 */
[----:B------:R-:W-:Y:S01]  /*0280*/  IMAD.HI.U32 R8, R4, R9, RZ ;  /* 0x0000000904087227 */ /* 0x000fe200078e00ff */
[----:B0-----:R-:W-:-:S03]  /*0290*/  LOP3.LUT R6, R5, R0, RZ, 0x3c, !PT ;  /* 0x0000000005067212 */ /* 0x001fc600078e3cff */
[----:B------:R-:W-:Y:S01]  /*02a0*/  IMAD R9, R8, R10, R9 ;  /* 0x0000000a08097224 */ /* 0x000fe200078e0209 */
[----:B------:R-:W-:Y:S02]  /*02b0*/  IABS R10, R0 ;  /* 0x00000000000a7213 */ /* 0x000fe40000000000 */
[----:B------:R-:W-:Y:S02]  /*02c0*/  ISETP.GE.AND P3, PT, R6, RZ, PT ;  /* 0x000000ff0600720c */ /* 0x000fe40003f66270 */
[----:B------:R-:W-:-:S13]  /*02d0*/  ISETP.GT.U32.AND P2, PT, R2, R9, PT ;  /* 0x000000090200720c */ /* 0x000fda0003f44070 */
[----:B------:R-:W-:Y:S01]  /*02e0*/  @!P2 IADD3 R9, PT, PT, R9, -R10, RZ ;  /* 0x8000000a0909a210 */ /* 0x000fe20007ffe0ff */
[----:B------:R-:W-:-:S03]  /*02f0*/  @!P2 VIADD R8, R8, 0x1 ;  /* 0x000000010808a836 */ /* 0x000fc60000000000 */
[----:B------:R-:W-:-:S13]  /*0300*/  ISETP.GE.U32.AND P1, PT, R9, R2, PT ;  /* 0x000000020900720c */ /* 0x000fda0003f26070 */
[----:B------:R-:W-:-:S05]  /*0310*/  @P1 VIADD R8, R8, 0x1 ;  /* 0x0000000108081836 */ /* 0x000fca0000000000 */
[----:B------:R-:W-:-:S04]  /*0320*/  @!P3 IADD3 R8, PT, PT, -R8, RZ, RZ ;  /* 0x000000ff0808b210 */ /* 0x000fc80007ffe1ff */
[----:B------:R-:W-:-:S05]  /*0330*/  SEL R8, R11, R8, !P0 ;  /* 0x000000080b087207 */ /* 0x000fca0004000000 */
[----:B------:R-:W-:Y:S02]  /*0340*/  IMAD.MOV R6, RZ, RZ, -R8 ;  /* 0x000000ffff067224 */ /* 0x000fe400078e0a08 */
[----:B------:R-:W-:Y:S02]  /*0350*/  VIADD R8, R8, UR14 ;  /* 0x0000000e08087c36 */ /* 0x000fe40008000000 */
[----:B------:R-:W-:Y:S02]  /*0360*/  IMAD R6, R0, R6, R5 ;  /* 0x0000000600067224 */ /* 0x000fe400078e0205 */
[----:B------:R-:W-:-:S03]  /*0370*/  VIADD R5, R5, UR4 ;  /* 0x0000000405057c36 */ /* 0x000fc60008000000 */
[----:B------:R-:W-:-:S05]  /*0380*/  IADD3 R7, PT, PT, R6, UR14, RZ ;  /* 0x0000000e06077c10 */ /* 0x000fca000fffe0ff */
[----:B------:R-:W-:-:S05]  /*0390*/  IMAD R7, R8, UR15, R7 ;  /* 0x0000000f08077c24 */ /* 0x000fca000f8e0207 */
[----:B------:R-:W-:-:S04]  /*03a0*/  IADD3 R6, P1, PT, R7, UR12, RZ ;  /* 0x0000000c07067c10 */ /* 0x000fc8000ff3e0ff */
[----:B------:R-:W-:Y:S02]  /*03b0*/  LEA.HI.X.SX32 R7, R7, UR13, 0x1, P1 ;  /* 0x0000000d07077c11 */ /* 0x000fe400088f0eff */
[----:B------:R-:W-:-:S03]  /*03c0*/  ISETP.GE.AND P1, PT, R5, UR9, PT ;  /* 0x0000000905007c0c */ /* 0x000fc6000bf26270 */
[----:B--2---:R0:W-:Y:S10]  /*03d0*/  STG.E.U8 desc[UR6][R6.64], R13 ;  /* 0x0000000d06007986 */ /* 0x0041f4000c101106 */
[----:B------:R-:W-:Y:S05]  /*03e0*/  @!P1 BRA `(.L_x_12) ;  /* 0xfffffffc00889947 */ /* 0x000fea000383ffff */
[----:B------:R-:W-:Y:S05]  /*03f0*/  EXIT ;  /* 0x000000000000794d */ /* 0x000fea0003800000 */
.L_x_13:
        /* <DEDUP_REMOVED lines=16> */
.L_x_16:


//--------------------- .nv.shared.reserved.0     --------------------------
	.section	.nv.shared.reserved.0,"aw",@nobits
	.weak		__nv_reservedSMEM_offset_0_alias
	.size		__nv_reservedSMEM_offset_0_alias, 0, 64
	.other		__nv_reservedSMEM_offset_0_alias,@"STO_CUDA_RESERVED_SHARED STV_DEFAULT"
__nv_reservedSMEM_offset_0_alias:
	.zero		0
	.zero		64


//--------------------- .nv.constant0.Merge       --------------------------
	.section	.nv.constant0.Merge,"a",@progbits
	.sectionflags	@""
	.align	4
.nv.constant0.Merge:
	.zero		944


//--------------------- .nv.constant0.SelectColorBytes --------------------------
	.section	.nv.constant0.SelectColorBytes,"a",@progbits
	.sectionflags	@""
	.align	4
.nv.constant0.SelectColorBytes:
	.zero		948


//--------------------- .nv.constant0.SelectNhBytes --------------------------
	.section	.nv.constant0.SelectNhBytes,"a",@progbits
	.sectionflags	@""
	.align	4
.nv.constant0.SelectNhBytes:
	.zero		952


//--------------------- SYMBOLS --------------------------

	.type		.nv.reservedSmem.offset0,@object
	.size		.nv.reservedSmem.offset0,0x4
